	.target	sm_90a

	.elftype	@"ET_EXEC"


//--------------------- .note.nv.tkinfo           --------------------------
	.section	.note.nv.tkinfo,"",@"SHT_NOTE"
	.sectionflags	@"SHF_NOTE_NV_TKINFO"
	.tkinfo
        /*0018*/ 	.word	0x00000002
        /*0030*/ 	.string	""
        /*0030*/ 	.string	"ptxas"
        /*0030*/ 	.string	"Cuda compilation tools, release 13.0, V13.0.88"
        /*0030*/ 	.string	"Build cuda_13.0.r13.0/compiler.36424714_0"
        /*0030*/ 	.string	"-v  -suppress-debug-info  -lineinfo  -arch sm_90a "



//--------------------- .note.nv.cuinfo           --------------------------
	.section	.note.nv.cuinfo,"",@"SHT_NOTE"
	.sectionflags	@"SHF_NOTE_NV_CUINFO"
        /*0018*/ 	.short	0x0002
        /*001a*/ 	.short	0x005a
        /*001c*/ 	.short	0x0082
	.zero		2


//--------------------- .nv.info                  --------------------------
	.section	.nv.info,"",@"SHT_CUDA_INFO"
	.align	4


	//----- nvinfo : EIATTR_REGCOUNT
	.align		4
        /*0000*/ 	.byte	0x04, 0x2f
        /*0002*/ 	.short	(.L_1 - .L_0)
	.align		4
.L_0:
        /*0004*/ 	.word	index@(gluon_wgmma)
        /*0008*/ 	.word	0x0000003a


	//----- nvinfo : EIATTR_FRAME_SIZE
	.align		4
.L_1:
        /*000c*/ 	.byte	0x04, 0x11
        /*000e*/ 	.short	(.L_3 - .L_2)
	.align		4
.L_2:
        /*0010*/ 	.word	index@(gluon_wgmma)
        /*0014*/ 	.word	0x00000000


	//----- nvinfo : EIATTR_MIN_STACK_SIZE
	.align		4
.L_3:
        /*0018*/ 	.byte	0x04, 0x12
        /*001a*/ 	.short	(.L_5 - .L_4)
	.align		4
.L_4:
        /*001c*/ 	.word	index@(gluon_wgmma)
        /*0020*/ 	.word	0x00000000
.L_5:


//--------------------- .nv.compat                --------------------------
	.section	.nv.compat,"",@"SHT_CUDA_COMPAT_INFO"
	.align	4
        /*0000*/ 	.byte	0x02, 0x09, 0x01, 0x00, 0x02, 0x02, 0x04, 0x00, 0x02, 0x05, 0x05, 0x00, 0x03, 0x07, 0x01, 0x01
        /*0010*/ 	.byte	0x02, 0x03, 0x03, 0x00, 0x02, 0x06, 0x01, 0x00, 0x04, 0x0b, 0x08, 0x00, 0x00, 0x00, 0x00, 0x00
        /*0020*/ 	.byte	0x00, 0x00, 0x00, 0x00


//--------------------- .nv.info.gluon_wgmma      --------------------------
	.section	.nv.info.gluon_wgmma,"",@"SHT_CUDA_INFO"
	.sectionflags	@""
	.align	4


	//----- nvinfo : EIATTR_CUDA_API_VERSION
	.align		4
        /*0000*/ 	.byte	0x04, 0x37
        /*0002*/ 	.short	(.L_7 - .L_6)
.L_6:
        /*0004*/ 	.word	0x00000082


	//----- nvinfo : EIATTR_KPARAM_INFO
	.align		4
.L_7:
        /*0008*/ 	.byte	0x04, 0x17
        /*000a*/ 	.short	(.L_9 - .L_8)
.L_8:
        /*000c*/ 	.word	0x00000000
        /*0010*/ 	.short	0x000a
        /*0012*/ 	.short	0x0048
        /*0014*/ 	.byte	0x00, 0xf4, 0x21, 0x00


	//----- nvinfo : EIATTR_KPARAM_INFO
	.align		4
.L_9:
        /*0018*/ 	.byte	0x04, 0x17
        /*001a*/ 	.short	(.L_11 - .L_10)
.L_10:
        /*001c*/ 	.word	0x00000000
        /*0020*/ 	.short	0x0009
        /*0022*/ 	.short	0x0040
        /*0024*/ 	.byte	0x00, 0xf4, 0x21, 0x00


	//----- nvinfo : EIATTR_KPARAM_INFO
	.align		4
.L_11:
        /*0028*/ 	.byte	0x04, 0x17
        /*002a*/ 	.short	(.L_13 - .L_12)
.L_12:
        /*002c*/ 	.word	0x00000000
        /*0030*/ 	.short	0x0008
        /*0032*/ 	.short	0x0038
        /*0034*/ 	.byte	0x00, 0xf0, 0x21, 0x00


	//----- nvinfo : EIATTR_KPARAM_INFO
	.align		4
.L_13:
        /*0038*/ 	.byte	0x04, 0x17
        /*003a*/ 	.short	(.L_15 - .L_14)
.L_14:
        /*003c*/ 	.word	0x00000000
        /*0040*/ 	.short	0x0007
        /*0042*/ 	.short	0x0030
        /*0044*/ 	.byte	0x00, 0xf0, 0x21, 0x00


	//----- nvinfo : EIATTR_KPARAM_INFO
	.align		4
.L_15:
        /*0048*/ 	.byte	0x04, 0x17
        /*004a*/ 	.short	(.L_17 - .L_16)
.L_16:
        /*004c*/ 	.word	0x00000000
        /*0050*/ 	.short	0x0006
        /*0052*/ 	.short	0x0028
        /*0054*/ 	.byte	0x00, 0xf0, 0x21, 0x00


	//----- nvinfo : EIATTR_KPARAM_INFO
	.align		4
.L_17:
        /*0058*/ 	.byte	0x04, 0x17
        /*005a*/ 	.short	(.L_19 - .L_18)
.L_18:
        /*005c*/ 	.word	0x00000000
        /*0060*/ 	.short	0x0005
        /*0062*/ 	.short	0x0020
        /*0064*/ 	.byte	0x00, 0xf0, 0x11, 0x00


	//----- nvinfo : EIATTR_KPARAM_INFO
	.align		4
.L_19:
        /*0068*/ 	.byte	0x04, 0x17
        /*006a*/ 	.short	(.L_21 - .L_20)
.L_20:
        /*006c*/ 	.word	0x00000000
        /*0070*/ 	.short	0x0004
        /*0072*/ 	.short	0x001c
        /*0074*/ 	.byte	0x00, 0xf0, 0x11, 0x00


	//----- nvinfo : EIATTR_KPARAM_INFO
	.align		4
.L_21:
        /*0078*/ 	.byte	0x04, 0x17
        /*007a*/ 	.short	(.L_23 - .L_22)
.L_22:
        /*007c*/ 	.word	0x00000000
        /*0080*/ 	.short	0x0003
        /*0082*/ 	.short	0x0018
        /*0084*/ 	.byte	0x00, 0xf0, 0x11, 0x00


	//----- nvinfo : EIATTR_KPARAM_INFO
	.align		4
.L_23:
        /*0088*/ 	.byte	0x04, 0x17
        /*008a*/ 	.short	(.L_25 - .L_24)
.L_24:
        /*008c*/ 	.word	0x00000000
        /*0090*/ 	.short	0x0002
        /*0092*/ 	.short	0x0010
        /*0094*/ 	.byte	0x00, 0xf4, 0x21, 0x00


	//----- nvinfo : EIATTR_KPARAM_INFO
	.align		4
.L_25:
        /*0098*/ 	.byte	0x04, 0x17
        /*009a*/ 	.short	(.L_27 - .L_26)
.L_26:
        /*009c*/ 	.word	0x00000000
        /*00a0*/ 	.short	0x0001
        /*00a2*/ 	.short	0x0008
        /*00a4*/ 	.byte	0x00, 0xf4, 0x21, 0x00


	//----- nvinfo : EIATTR_KPARAM_INFO
	.align		4
.L_27:
        /*00a8*/ 	.byte	0x04, 0x17
        /*00aa*/ 	.short	(.L_29 - .L_28)
.L_28:
        /*00ac*/ 	.word	0x00000000
        /*00b0*/ 	.short	0x0000
        /*00b2*/ 	.short	0x0000
        /*00b4*/ 	.byte	0x00, 0xf4, 0x21, 0x00


	//----- nvinfo : EIATTR_SPARSE_MMA_MASK
	.align		4
.L_29:
        /*00b8*/ 	.byte	0x03, 0x50
        /*00ba*/ 	.short	0x0000


	//----- nvinfo : EIATTR_MAXREG_COUNT
	.align		4
        /*00bc*/ 	.byte	0x03, 0x1b
        /*00be*/ 	.short	0x00ff


	//----- nvinfo : EIATTR_NUM_BARRIERS
	.align		4
        /*00c0*/ 	.byte	0x02, 0x4c
        /*00c2*/ 	.byte	0x01
	.zero		1


	//----- nvinfo : EIATTR_MERCURY_ISA_VERSION
	.align		4
        /*00c4*/ 	.byte	0x03, 0x5f
        /*00c6*/ 	.short	0x0101


	//----- nvinfo : EIATTR_INT_WARP_WIDE_INSTR_OFFSETS
	.align		4
        /*00c8*/ 	.byte	0x04, 0x31
        /*00ca*/ 	.short	(.L_31 - .L_30)


	//   ....[0]....
.L_30:
        /*00cc*/ 	.word	0x00001340


	//   ....[1]....
        /*00d0*/ 	.word	0x00001360


	//   ....[2]....
        /*00d4*/ 	.word	0x00001370


	//   ....[3]....
        /*00d8*/ 	.word	0x00001380


	//   ....[4]....
        /*00dc*/ 	.word	0x00001490


	//   ....[5]....
        /*00e0*/ 	.word	0x00001770


	//   ....[6]....
        /*00e4*/ 	.word	0x00001780


	//   ....[7]....
        /*00e8*/ 	.word	0x00001800


	//   ....[8]....
        /*00ec*/ 	.word	0x00001810


	//   ....[9]....
        /*00f0*/ 	.word	0x00001e40


	//   ....[10]....
        /*00f4*/ 	.word	0x00001e50


	//----- nvinfo : EIATTR_COOP_GROUP_MASK_REGIDS
	.align		4
.L_31:
        /*00f8*/ 	.byte	0x04, 0x29
        /*00fa*/ 	.short	(.L_33 - .L_32)


	//   ....[0]....
.L_32:
        /*00fc*/ 	.word	0xffffffff


	//   ....[1]....
        /*0100*/ 	.word	0xffffffff


	//   ....[2]....
        /*0104*/ 	.word	0xffffffff


	//----- nvinfo : EIATTR_COOP_GROUP_INSTR_OFFSETS
	.align		4
.L_33:
        /*0108*/ 	.byte	0x04, 0x28
        /*010a*/ 	.short	(.L_35 - .L_34)


	//   ....[0]....
.L_34:
        /*010c*/ 	.word	0x00000150


	//   ....[1]....
        /*0110*/ 	.word	0x00000720


	//   ....[2]....
        /*0114*/ 	.word	0x00000cd0


	//----- nvinfo : EIATTR_MBARRIER_INSTR_OFFSETS
	.align		4
.L_35:
        /*0118*/ 	.byte	0x04, 0x39
        /*011a*/ 	.short	(.L_37 - .L_36)


	//   ....[0]....
.L_36:
        /*011c*/ 	.word	0x000014e0
        /*0120*/ 	.word	0x000000ff
        /*0124*/ 	.word	0x00030000
        /*0128*/ 	.short	0x0100
        /*012a*/ 	.byte	0x0c
	.zero		1


	//   ....[1]....
        /*012c*/ 	.word	0x00001500
        /*0130*/ 	.word	0x000000ff
        /*0134*/ 	.word	0x00030008
        /*0138*/ 	.short	0x0100
        /*013a*/ 	.byte	0x0c
	.zero		1


	//   ....[2]....
        /*013c*/ 	.word	0x00001530
        /*0140*/ 	.word	0x000000ff
        /*0144*/ 	.word	0x00030010
        /*0148*/ 	.short	0x0100
        /*014a*/ 	.byte	0x0c
	.zero		1


	//   ....[3]....
        /*014c*/ 	.word	0x00001550
        /*0150*/ 	.word	0x000000ff
        /*0154*/ 	.word	0x00030018
        /*0158*/ 	.short	0x0100
        /*015a*/ 	.byte	0x0c
	.zero		1


	//   ....[4]....
        /*015c*/ 	.word	0x000018c0
        /*0160*/ 	.word	0x000000ff
        /*0164*/ 	.word	0x00030000
        /*0168*/ 	.short	0x010a
        /*016a*/ 	.byte	0x12
	.zero		1


	//   ....[5]....
        /*016c*/ 	.word	0x00001ce0
        /*0170*/ 	.word	0x000000ff
        /*0174*/ 	.word	0x00030000
        /*0178*/ 	.short	0x0108
        /*017a*/ 	.byte	0x0c
	.zero		1


	//   ....[6]....
        /*017c*/ 	.word	0x00001e00
        /*0180*/ 	.word	0x000000ff
        /*0184*/ 	.word	0x00030008
        /*0188*/ 	.short	0x0108
        /*018a*/ 	.byte	0x0c
	.zero		1


	//   ....[7]....
        /*018c*/ 	.word	0x00001e80
        /*0190*/ 	.word	0x000000ff
        /*0194*/ 	.word	0x00030010
        /*0198*/ 	.short	0x0108
        /*019a*/ 	.byte	0x0c
	.zero		1


	//   ....[8]....
        /*019c*/ 	.word	0x00001ea0
        /*01a0*/ 	.word	0x000000ff
        /*01a4*/ 	.word	0x00030018
        /*01a8*/ 	.short	0x0108
        /*01aa*/ 	.byte	0x0c
	.zero		1


	//   ....[9]....
        /*01ac*/ 	.word	0x00001f70
        /*01b0*/ 	.word	0x000000ff
        /*01b4*/ 	.word	0x00030000
        /*01b8*/ 	.short	0x010a
        /*01ba*/ 	.byte	0x12
	.zero		1


	//----- nvinfo : EIATTR_NUM_MBARRIERS
	.align		4
.L_37:
        /*01bc*/ 	.byte	0x03, 0x38
        /*01be*/ 	.short	0x0004


	//----- nvinfo : EIATTR_EXIT_INSTR_OFFSETS
	.align		4
        /*01c0*/ 	.byte	0x04, 0x1c
        /*01c2*/ 	.short	(.L_39 - .L_38)


	//   ....[0]....
.L_38:
        /*01c4*/ 	.word	0x00001f60


	//----- nvinfo : EIATTR_REQNTID
	.align		4
.L_39:
        /*01c8*/ 	.byte	0x04, 0x10
        /*01ca*/ 	.short	(.L_41 - .L_40)
.L_40:
        /*01cc*/ 	.word	0x00000100
        /*01d0*/ 	.word	0x00000001
        /*01d4*/ 	.word	0x00000001


	//----- nvinfo : EIATTR_CRS_STACK_SIZE
	.align		4
.L_41:
        /*01d8*/ 	.byte	0x04, 0x1e
        /*01da*/ 	.short	(.L_43 - .L_42)
.L_42:
        /*01dc*/ 	.word	0x00000000


	//----- nvinfo : EIATTR_CBANK_PARAM_SIZE
	.align		4
.L_43:
        /*01e0*/ 	.byte	0x03, 0x19
        /*01e2*/ 	.short	0x0050


	//----- nvinfo : EIATTR_PARAM_CBANK
	.align		4
        /*01e4*/ 	.byte	0x04, 0x0a
        /*01e6*/ 	.short	(.L_45 - .L_44)
	.align		4
.L_44:
        /*01e8*/ 	.word	index@(.nv.constant0.gluon_wgmma)
        /*01ec*/ 	.short	0x0210
        /*01ee*/ 	.short	0x0050


	//----- nvinfo : EIATTR_SW_WAR
	.align		4
.L_45:
        /*01f0*/ 	.byte	0x04, 0x36
        /*01f2*/ 	.short	(.L_47 - .L_46)
.L_46:
        /*01f4*/ 	.word	0x00000008
.L_47:


//--------------------- .nv.callgraph             --------------------------
	.section	.nv.callgraph,"",@"SHT_CUDA_CALLGRAPH"
	.align	4
	.sectionentsize	8
	.align		4
        /*0000*/ 	.word	0x00000000
	.align		4
        /*0004*/ 	.word	0xffffffff
	.align		4
        /*0008*/ 	.word	0x00000000
	.align		4
        /*000c*/ 	.word	0xfffffffe
	.align		4
        /*0010*/ 	.word	0x00000000
	.align		4
        /*0014*/ 	.word	0xfffffffd
	.align		4
        /*0018*/ 	.word	0x00000000
	.align		4
        /*001c*/ 	.word	0xfffffffc


//--------------------- .text.gluon_wgmma         --------------------------
	.section	.text.gluon_wgmma,"ax",@progbits
	.align	128
        .global         gluon_wgmma
        .type           gluon_wgmma,@function
        .size           gluon_wgmma,(.L_x_52 - gluon_wgmma)
        .other          gluon_wgmma,@"STO_CUDA_ENTRY STV_DEFAULT"
gluon_wgmma:
.text.gluon_wgmma:
[----:B------:R-:W-:Y:S01]  /*0000*/  LDC R1, c[0x0][0x28] ;  /* 0x00000a00ff017b82 */ /* 0x000fe20000000800 */
[----:B------:R-:W1:Y:S07]  /*0010*/  S2R R0, SR_TID.X ;  /* 0x0000000000007919 */ /* 0x000e6e0000002100 */
[----:B------:R-:W2:Y:S01]  /*0020*/  S2UR UR4, SR_CgaCtaId ;  /* 0x00000000000479c3 */ /* 0x000ea20000008800 */
[----:B------:R-:W-:Y:S01]  /*0030*/  UMOV UR12, 0x400 ;  /* 0x00000400000c7882 */ /* 0x000fe20000000000 */
[----:B------:R-:W-:Y:S01]  /*0040*/  ULDC UR6, c[0x0][0xc] ;  /* 0x0000030000067ab9 */ /* 0x000fe20000000800 */
[----:B------:R-:W-:Y:S01]  /*0050*/  ULDC.64 UR24, c[0x0][0x250] ;  /* 0x0000940000187ab9 */ /* 0x000fe20000000a00 */
[----:B------:R-:W-:Y:S04]  /*0060*/  BSSY B0, `(.L_x_0) ;  /* 0x000001f000007945 */ /* 0x000fe80003800000 */
[----:B------:R-:W3:Y:S08]  /*0070*/  LDC R2, c[0x0][0x228] ;  /* 0x00008a00ff027b82 */ /* 0x000ef00000000800 */
[----:B------:R-:W4:Y:S08]  /*0080*/  LDC R8, c[0x0][0x230] ;  /* 0x00008c00ff087b82 */ /* 0x000f300000000800 */
[----:B------:R-:W-:Y:S01]  /*0090*/  S2UR UR15, SR_CTAID.Y ;  /* 0x00000000000f79c3 */ /* 0x000fe20000002600 */
[----:B--2---:R-:W-:-:S03]  /*00a0*/  ULEA UR12, UR4, UR12, 0x18 ;  /* 0x0000000c040c7291 */ /* 0x004fc6000f8ec03f */
[----:B------:R-:W-:Y:S01]  /*00b0*/  ULDC UR4, c[0x0][0x10] ;  /* 0x0000040000047ab9 */ /* 0x000fe20000000800 */
[----:B-1----:R-:W-:-:S03]  /*00c0*/  LOP3.LUT R6, R0, 0xff, RZ, 0xc0, !PT ;  /* 0x000000ff00067812 */ /* 0x002fc600078ec0ff */
[----:B------:R-:W1:Y:S01]  /*00d0*/  S2UR UR5, SR_CTAID.Z ;  /* 0x00000000000579c3 */ /* 0x000e620000002700 */
[----:B---3--:R-:W-:Y:S01]  /*00e0*/  VIADD R2, R2, 0xffffffff ;  /* 0xffffffff02027836 */ /* 0x008fe20000000000 */
[C---:B------:R-:W-:Y:S02]  /*00f0*/  ISETP.GE.U32.AND P0, PT, R6.reuse, 0x20, PT ;  /* 0x000000200600780c */ /* 0x040fe40003f06070 */
[C---:B------:R-:W-:Y:S02]  /*0100*/  ISETP.NE.U32.AND P2, PT, R6.reuse, RZ, PT ;  /* 0x000000ff0600720c */ /* 0x040fe40003f45070 */
[----:B------:R-:W-:Y:S02]  /*0110*/  LEA R11, R6, UR12, 0x2 ;  /* 0x0000000c060b7c11 */ /* 0x000fe4000f8e10ff */
[----:B------:R-:W2:Y:S01]  /*0120*/  S2UR UR26, SR_CTAID.X ;  /* 0x00000000001a79c3 */ /* 0x000ea20000002500 */
[----:B----4-:R-:W-:-:S06]  /*0130*/  VIADD R14, R8, 0xffffffff ;  /* 0xffffffff080e7836 */ /* 0x010fcc0000000000 */
[----:B------:R3:W-:Y:S01]  /*0140*/  @!P0 STS [R11], RZ ;  /* 0x000000ff0b008388 */ /* 0x0007e20000000800 */
[----:B------:R-:W-:-:S03]  /*0150*/  NOP ;  /* 0x0000000000007918 */ /* 0x000fc60000000000 */
[----:B------:R3:W-:Y:S01]  /*0160*/  @!P2 STS [UR12+0x24], R2 ;  /* 0x00002402ff00a988 */ /* 0x0007e2000800080c */
[----:B-1----:R-:W-:-:S03]  /*0170*/  UIMAD UR4, UR5, UR4, UR15 ;  /* 0x00000004050472a4 */ /* 0x002fc6000f8e020f */
[----:B------:R3:W-:Y:S01]  /*0180*/  @!P2 STS [UR12+0x20], R14 ;  /* 0x0000200eff00a988 */ /* 0x0007e2000800080c */
[----:B--2---:R-:W-:-:S04]  /*0190*/  UIMAD UR4, UR4, UR6, UR26 ;  /* 0x00000006040472a4 */ /* 0x004fc8000f8e021a */
[----:B------:R-:W-:-:S03]  /*01a0*/  UIMAD UR5, UR4, 0x180, URZ ;  /* 0x00000180040578a4 */ /* 0x000fc6000f8e023f */
[----:B------:R-:W-:Y:S01]  /*01b0*/  UMOV UR4, URZ ;  /* 0x0000003f00047c82 */ /* 0x000fe20008000000 */
[----:B------:R-:W-:-:S04]  /*01c0*/  UIADD3 UR20, UP0, UR5, UR24, URZ ;  /* 0x0000001805147290 */ /* 0x000fc8000ff1e03f */
[----:B------:R-:W-:Y:S01]  /*01d0*/  ULEA.HI.X.SX32 UR21, UR5, UR25, 0x1, UP0 ;  /* 0x0000001905157291 */ /* 0x000fe200080f0e3f */
[----:B---3--:R-:W-:Y:S11]  /*01e0*/  @P2 BRA `(.L_x_1) ;  /* 0x0000000000182947 */ /* 0x008ff60003800000 */
[----:B------:R-:W1:Y:S01]  /*01f0*/  LDS R3, [UR12+0x8] ;  /* 0x0000080cff037984 */ /* 0x000e620008000800 */
[----:B------:R-:W2:Y:S01]  /*0200*/  LDC.64 R12, c[0x0][0x210] ;  /* 0x00008400ff0c7b82 */ /* 0x000ea20000000a00 */
[----:B------:R-:W-:Y:S02]  /*0210*/  IMAD.MOV.U32 R4, RZ, RZ, 0x70 ;  /* 0x00000070ff047424 */ /* 0x000fe400078e00ff */
[----:B--2---:R2:W-:Y:S03]  /*0220*/  STS.64 [UR12], R12 ;  /* 0x0000000cff007988 */ /* 0x0045e60008000a0c */
[----:B-1----:R-:W-:-:S05]  /*0230*/  LOP3.LUT R3, R3, 0x10, R4, 0xd8, !PT ;  /* 0x0000001003037812 */ /* 0x002fca00078ed804 */
[----:B------:R2:W-:Y:S02]  /*0240*/  STS [UR12+0x8], R3 ;  /* 0x00000803ff007988 */ /* 0x0005e4000800080c */
.L_x_1:
[----:B------:R-:W-:Y:S05]  /*0250*/  BSYNC B0 ;  /* 0x0000000000007941 */ /* 0x000fea0003800000 */
.L_x_0:
[----:B------:R-:W-:Y:S04]  /*0260*/  BSSY B0, `(.L_x_2) ;  /* 0x000000a000007945 */ /* 0x000fe80003800000 */
[----:B------:R-:W-:Y:S05]  /*0270*/  @P2 BRA `(.L_x_3) ;  /* 0x0000000000202947 */ /* 0x000fea0003800000 */
[----:B--2---:R-:W1:Y:S01]  /*0280*/  LDS R3, [UR12+0x34] ;  /* 0x0000340cff037984 */ /* 0x004e620008000800 */
[----:B------:R-:W-:Y:S02]  /*0290*/  IMAD.MOV.U32 R4, RZ, RZ, 0x3f000000 ;  /* 0x3f000000ff047424 */ /* 0x000fe400078e00ff */
[----:B------:R-:W-:Y:S01]  /*02a0*/  @!P2 IMAD.MOV.U32 R5, RZ, RZ, 0x7f ;  /* 0x0000007fff05a424 */ /* 0x000fe200078e00ff */
[----:B------:R-:W2:Y:S02]  /*02b0*/  @!P2 LDS R10, [UR12+0x38] ;  /* 0x0000380cff0aa984 */ /* 0x000ea40008000800 */
[----:B-1----:R-:W-:Y:S02]  /*02c0*/  LOP3.LUT R3, R3, 0xff000000, R4, 0xb8, !PT ;  /* 0xff00000003037812 */ /* 0x002fe400078eb804 */
[----:B--2---:R-:W-:-:S03]  /*02d0*/  @!P2 LOP3.LUT R4, R10, 0xff, R5, 0xb8, !PT ;  /* 0x000000ff0a04a812 */ /* 0x004fc600078eb805 */
[----:B------:R1:W-:Y:S04]  /*02e0*/  STS [UR12+0x34], R3 ;  /* 0x00003403ff007988 */ /* 0x0003e8000800080c */
[----:B------:R1:W-:Y:S02]  /*02f0*/  @!P2 STS [UR12+0x38], R4 ;  /* 0x00003804ff00a988 */ /* 0x0003e4000800080c */
.L_x_3:
[----:B------:R-:W-:Y:S05]  /*0300*/  BSYNC B0 ;  /* 0x0000000000007941 */ /* 0x000fea0003800000 */
.L_x_2:
[----:B------:R-:W-:Y:S04]  /*0310*/  BSSY B0, `(.L_x_4) ;  /* 0x000000e000007945 */ /* 0x000fe80003800000 */
[----:B------:R-:W-:Y:S05]  /*0320*/  @P2 BRA `(.L_x_5) ;  /* 0x0000000000302947 */ /* 0x000fea0003800000 */
[----:B-1----:R-:W1:Y:S01]  /*0330*/  LDS R4, [UR12+0x34] ;  /* 0x0000340cff047984 */ /* 0x002e620008000800 */
[----:B--2---:R-:W2:Y:S03]  /*0340*/  LDC.64 R12, c[0x0][0x238] ;  /* 0x00008e00ff0c7b82 */ /* 0x004ea60000000a00 */
[----:B------:R-:W3:Y:S01]  /*0350*/  LDS R3, [UR12+0x1c] ;  /* 0x00001c0cff037984 */ /* 0x000ee20008000800 */
[C---:B--2---:R-:W-:Y:S01]  /*0360*/  SHF.L.U64.HI R10, R12.reuse, 0x1, R13 ;  /* 0x000000010c0a7819 */ /* 0x044fe2000001020d */
[----:B------:R-:W-:-:S03]  /*0370*/  IMAD.SHL.U32 R5, R12, 0x2, RZ ;  /* 0x000000020c057824 */ /* 0x000fc600078e00ff */
[--C-:B------:R-:W-:Y:S02]  /*0380*/  SHF.R.U32.HI R12, RZ, 0x4, R10.reuse ;  /* 0x00000004ff0c7819 */ /* 0x100fe4000001160a */
[----:B------:R-:W-:-:S05]  /*0390*/  SHF.R.U64 R5, R5, 0x4, R10 ;  /* 0x0000000405057819 */ /* 0x000fca000000120a */
[----:B------:R4:W-:Y:S01]  /*03a0*/  STS [UR12+0xc], R5 ;  /* 0x00000c05ff007988 */ /* 0x0009e2000800080c */
[----:B-1----:R-:W-:Y:S02]  /*03b0*/  LOP3.LUT R4, R4, 0x7, RZ, 0xb8, !PT ;  /* 0x0000000704047812 */ /* 0x002fe400078eb8ff */
[----:B---3--:R-:W-:-:S03]  /*03c0*/  LOP3.LUT R3, R3, 0xf, R12, 0xb8, !PT ;  /* 0x0000000f03037812 */ /* 0x008fc600078eb80c */
[----:B------:R4:W-:Y:S04]  /*03d0*/  STS [UR12+0x34], R4 ;  /* 0x00003404ff007988 */ /* 0x0009e8000800080c */
[----:B------:R4:W-:Y:S02]  /*03e0*/  STS [UR12+0x1c], R3 ;  /* 0x00001c03ff007988 */ /* 0x0009e4000800080c */
.L_x_5:
[----:B------:R-:W-:Y:S05]  /*03f0*/  BSYNC B0 ;  /* 0x0000000000007941 */ /* 0x000fea0003800000 */
.L_x_4:
[----:B------:R-:W-:Y:S04]  /*0400*/  BSSY B1, `(.L_x_6) ;  /* 0x000001a000017945 */ /* 0x000fe80003800000 */
[----:B------:R-:W-:Y:S04]  /*0410*/  BSSY B0, `(.L_x_7) ;  /* 0x0000015000007945 */ /* 0x000fe80003800000 */
[----:B------:R-:W-:Y:S05]  /*0420*/  @P2 BRA `(.L_x_8) ;  /* 0x0000000000202947 */ /* 0x000fea0003800000 */
[----:B-12-4-:R-:W1:Y:S02]  /*0430*/  LDS R3, [UR12+0x34] ;  /* 0x0000340cff037984 */ /* 0x016e640008000800 */
[----:B-1----:R-:W-:-:S05]  /*0440*/  LOP3.LUT R3, R3, 0x38, RZ, 0xb8, !PT ;  /* 0x0000003803037812 */ /* 0x002fca00078eb8ff */
[----:B------:R1:W-:Y:S01]  /*0450*/  STS [UR12+0x34], R3 ;  /* 0x00003403ff007988 */ /* 0x0003e2000800080c */
[----:B------:R-:W-:Y:S05]  /*0460*/  @P2 BRA `(.L_x_9) ;  /* 0x0000000000202947 */ /* 0x000fea0003800000 */
[----:B-1----:R-:W1:Y:S01]  /*0470*/  LDS R3, [UR12+0x8] ;  /* 0x0000080cff037984 */ /* 0x002e620008000800 */
[----:B------:R-:W-:-:S05]  /*0480*/  IMAD.MOV.U32 R4, RZ, RZ, 0x780 ;  /* 0x00000780ff047424 */ /* 0x000fca00078e00ff */
[----:B-1----:R-:W-:-:S05]  /*0490*/  LOP3.LUT R3, R3, 0x300, R4, 0xd8, !PT ;  /* 0x0000030003037812 */ /* 0x002fca00078ed804 */
[----:B------:R3:W-:Y:S02]  /*04a0*/  STS [UR12+0x8], R3 ;  /* 0x00000803ff007988 */ /* 0x0007e4000800080c */
.L_x_8:
[----:B------:R-:W-:Y:S05]  /*04b0*/  @P2 BRA `(.L_x_10) ;  /* 0x0000000000282947 */ /* 0x000fea0003800000 */
[----:B-1234-:R-:W1:Y:S02]  /*04c0*/  LDS R3, [UR12+0x8] ;  /* 0x0000080cff037984 */ /* 0x01ee640008000800 */
[----:B-1----:R-:W-:-:S05]  /*04d0*/  LOP3.LUT R3, R3, 0x1800, RZ, 0xb8, !PT ;  /* 0x0000180003037812 */ /* 0x002fca00078eb8ff */
[----:B------:R2:W-:Y:S02]  /*04e0*/  STS [UR12+0x8], R3 ;  /* 0x00000803ff007988 */ /* 0x0005e4000800080c */
.L_x_9:
[----:B------:R-:W-:Y:S05]  /*04f0*/  @P2 BREAK B0 ;  /* 0x0000000000002942 */ /* 0x000fea0003800000 */
[----:B------:R-:W-:Y:S05]  /*0500*/  @P2 BRA `(.L_x_11) ;  /* 0x0000000000242947 */ /* 0x000fea0003800000 */
[----:B------:R-:W3:Y:S01]  /*0510*/  LDS R4, [UR12+0x8] ;  /* 0x0000080cff047984 */ /* 0x000ee20008000800 */
[----:B-12---:R-:W-:-:S05]  /*0520*/  IMAD.MOV.U32 R3, RZ, RZ, 0x6000 ;  /* 0x00006000ff037424 */ /* 0x006fca00078e00ff */
[----:B---3--:R-:W-:-:S04]  /*0530*/  LOP3.LUT R3, R4, 0x6000, R3, 0xd8, !PT ;  /* 0x0000600004037812 */ /* 0x008fc800078ed803 */
[----:B------:R-:W-:-:S05]  /*0540*/  LOP3.LUT R3, R3, 0x400000, RZ, 0xb8, !PT ;  /* 0x0040000003037812 */ /* 0x000fca00078eb8ff */
[----:B------:R5:W-:Y:S02]  /*0550*/  STS [UR12+0x8], R3 ;  /* 0x00000803ff007988 */ /* 0x000be4000800080c */
.L_x_10:
[----:B------:R-:W-:Y:S05]  /*0560*/  BSYNC B0 ;  /* 0x0000000000007941 */ /* 0x000fea0003800000 */
.L_x_7:
[----:B-12345:R-:W1:Y:S02]  /*0570*/  @!P2 LDS R3, [UR12+0x8] ;  /* 0x0000080cff03a984 */ /* 0x03ee640008000800 */
[----:B-1----:R-:W-:-:S05]  /*0580*/  @!P2 LOP3.LUT R3, R3, 0x8000, RZ, 0xb8, !PT ;  /* 0x000080000303a812 */ /* 0x002fca00078eb8ff */
[----:B------:R3:W-:Y:S02]  /*0590*/  @!P2 STS [UR12+0x8], R3 ;  /* 0x00000803ff00a988 */ /* 0x0007e4000800080c */
.L_x_11:
[----:B------:R-:W-:Y:S05]  /*05a0*/  BSYNC B1 ;  /* 0x0000000000017941 */ /* 0x000fea0003800000 */
.L_x_6:
[----:B------:R-:W-:Y:S05]  /*05b0*/  WARPSYNC.ALL ;  /* 0x0000000000007948 */ /* 0x000fea0003800000 */
[----:B-123--:R-:W1:Y:S02]  /*05c0*/  LDC R3, c[0x0][0x22c] ;  /* 0x00008b00ff037b82 */ /* 0x00ee640000000800 */
[----:B-1----:R-:W-:Y:S01]  /*05d0*/  VIADD R3, R3, 0xffffffff ;  /* 0xffffffff03037836 */ /* 0x002fe20000000000 */
[----:B------:R-:W-:Y:S06]  /*05e0*/  @P0 BRA `(.L_x_12) ;  /* 0x0000000000280947 */ /* 0x000fec0003800000 */
[----:B------:R-:W1:Y:S01]  /*05f0*/  S2R R4, SR_LANEID ;  /* 0x0000000000047919 */ /* 0x000e620000000000 */
[----:B------:R-:W-:Y:S05]  /*0600*/  WARPSYNC.ALL ;  /* 0x0000000000007948 */ /* 0x000fea0003800000 */
[----:B-1----:R-:W-:-:S05]  /*0610*/  IMAD.SHL.U32 R7, R4, 0x4, RZ ;  /* 0x0000000404077824 */ /* 0x002fca00078e00ff */
[----:B------:R-:W1:Y:S01]  /*0620*/  LDS R9, [R7+UR12] ;  /* 0x0000000c07097984 */ /* 0x000e620008000800 */
[----:B------:R-:W-:-:S05]  /*0630*/  IADD3 R4, P1, R7, UR20, RZ ;  /* 0x0000001407047c10 */ /* 0x000fca000ff3e0ff */
[----:B------:R-:W-:-:S05]  /*0640*/  IMAD.X R5, RZ, RZ, UR21, P1 ;  /* 0x00000015ff057e24 */ /* 0x000fca00088e06ff */
[----:B-1----:R1:W2:Y:S01]  /*0650*/  ATOMG.E.EXCH.STRONG.GPU PT, RZ, [R4], R9 ;  /* 0x0000000904ff73a8 */ /* 0x0022a200041ee100 */
[----:B------:R-:W-:-:S04]  /*0660*/  DEPBAR {5,4,3,2,1,0} ;  /* 0x0000003f0000791a */ /* 0x000fc80000000000 */
[----:B------:R1:W-:Y:S01]  /*0670*/  UTMACCTL.IV [UR20] ;  /* 0x00000000140079b9 */ /* 0x0003e20008000000 */
[----:B------:R-:W-:Y:S01]  /*0680*/  NOP ;  /* 0x0000000000007918 */ /* 0x000fe20000000000 */
.L_x_12:
[----:B------:R-:W-:Y:S05]  /*0690*/  @P0 BRA `(.L_x_13) ;  /* 0x00000000000c0947 */ /* 0x000fea0003800000 */
[----:B------:R0:W-:Y:S01]  /*06a0*/  UTMACMDFLUSH ;  /* 0x00000000000079b7 */ /* 0x0001e20000000000 */
[----:B------:R-:W-:Y:S05]  /*06b0*/  @P0 BRA `(.L_x_13) ;  /* 0x0000000000040947 */ /* 0x000fea0003800000 */
[----:B------:R-:W-:-:S04]  /*06c0*/  DEPBAR.LE SB0, 0x0 ;  /* 0x000080000000791a */ /* 0x000fc80000000000 */
.L_x_13:
[----:B------:R-:W-:Y:S05]  /*06d0*/  WARPSYNC.ALL ;  /* 0x0000000000007948 */ /* 0x000fea0003800000 */
[----:B--2---:R-:W-:Y:S06]  /*06e0*/  BAR.SYNC.DEFER_BLOCKING 0x0 ;  /* 0x0000000000007b1d */ /* 0x004fec0000010000 */
[----:B------:R-:W-:Y:S02]  /*06f0*/  BSSY B1, `(.L_x_14) ;  /* 0x000000b000017945 */ /* 0x000fe40003800000 */
[----:B------:R-:W-:Y:S06]  /*0700*/  BAR.SYNC.DEFER_BLOCKING 0x0 ;  /* 0x0000000000007b1d */ /* 0x000fec0000010000 */
[----:B------:R2:W-:Y:S01]  /*0710*/  @!P0 STS [R11], RZ ;  /* 0x000000ff0b008388 */ /* 0x0005e20000000800 */
[----:B------:R-:W-:Y:S01]  /*0720*/  NOP ;  /* 0x0000000000007918 */ /* 0x000fe20000000000 */
[----:B------:R-:W-:Y:S05]  /*0730*/  @P2 BRA `(.L_x_15) ;  /* 0x0000000000182947 */ /* 0x000fea0003800000 */
[----:B-1----:R-:W1:Y:S01]  /*0740*/  LDS R4, [UR12+0x8] ;  /* 0x0000080cff047984 */ /* 0x002e620008000800 */
[----:B------:R-:W3:Y:S01]  /*0750*/  LDC.64 R12, c[0x0][0x218] ;  /* 0x00008600ff0c7b82 */ /* 0x000ee20000000a00 */
[----:B------:R-:W-:Y:S02]  /*0760*/  IMAD.MOV.U32 R5, RZ, RZ, 0x70 ;  /* 0x00000070ff057424 */ /* 0x000fe400078e00ff */
[----:B---3--:R3:W-:Y:S03]  /*0770*/  STS.64 [UR12], R12 ;  /* 0x0000000cff007988 */ /* 0x0087e60008000a0c */
[----:B-1----:R-:W-:-:S05]  /*0780*/  LOP3.LUT R4, R4, 0x10, R5, 0xd8, !PT ;  /* 0x0000001004047812 */ /* 0x002fca00078ed805 */
[----:B------:R3:W-:Y:S02]  /*0790*/  STS [UR12+0x8], R4 ;  /* 0x00000804ff007988 */ /* 0x0007e4000800080c */
.L_x_15:
[----:B-1----:R-:W-:Y:S05]  /*07a0*/  BSYNC B1 ;  /* 0x0000000000017941 */ /* 0x002fea0003800000 */
.L_x_14:
[----:B------:R-:W-:Y:S04]  /*07b0*/  BSSY B1, `(.L_x_16) ;  /* 0x000000a000017945 */ /* 0x000fe80003800000 */
[----:B------:R-:W-:Y:S05]  /*07c0*/  @P2 BRA `(.L_x_17) ;  /* 0x0000000000202947 */ /* 0x000fea0003800000 */
[----:B---3--:R-:W1:Y:S01]  /*07d0*/  LDS R4, [UR12+0x34] ;  /* 0x0000340cff047984 */ /* 0x008e620008000800 */
[----:B------:R-:W-:Y:S02]  /*07e0*/  IMAD.MOV.U32 R7, RZ, RZ, 0x3f000000 ;  /* 0x3f000000ff077424 */ /* 0x000fe400078e00ff */
[----:B------:R-:W-:Y:S01]  /*07f0*/  @!P2 IMAD.MOV.U32 R10, RZ, RZ, 0x7f ;  /* 0x0000007fff0aa424 */ /* 0x000fe200078e00ff */
[----:B------:R-:W3:Y:S02]  /*0800*/  @!P2 LDS R5, [UR12+0x38] ;  /* 0x0000380cff05a984 */ /* 0x000ee40008000800 */
[----:B-1----:R-:W-:Y:S02]  /*0810*/  LOP3.LUT R4, R4, 0xff000000, R7, 0xb8, !PT ;  /* 0xff00000004047812 */ /* 0x002fe400078eb807 */
[----:B---3--:R-:W-:-:S03]  /*0820*/  @!P2 LOP3.LUT R5, R5, 0xff, R10, 0xb8, !PT ;  /* 0x000000ff0505a812 */ /* 0x008fc600078eb80a */
[----:B------:R1:W-:Y:S04]  /*0830*/  STS [UR12+0x34], R4 ;  /* 0x00003404ff007988 */ /* 0x0003e8000800080c */
[----:B------:R1:W-:Y:S02]  /*0840*/  @!P2 STS [UR12+0x38], R5 ;  /* 0x00003805ff00a988 */ /* 0x0003e4000800080c */
.L_x_17:
[----:B------:R-:W-:Y:S05]  /*0850*/  BSYNC B1 ;  /* 0x0000000000017941 */ /* 0x000fea0003800000 */
.L_x_16:
[----:B------:R-:W-:Y:S04]  /*0860*/  BSSY B1, `(.L_x_18) ;  /* 0x0000004000017945 */ /* 0x000fe80003800000 */
[----:B------:R-:W-:Y:S05]  /*0870*/  @P2 BRA `(.L_x_19) ;  /* 0x0000000000082947 */ /* 0x000fea0003800000 */
[----:B------:R4:W-:Y:S04]  /*0880*/  STS [UR12+0x24], R14 ;  /* 0x0000240eff007988 */ /* 0x0009e8000800080c */
[----:B------:R4:W-:Y:S02]  /*0890*/  STS [UR12+0x20], R3 ;  /* 0x00002003ff007988 */ /* 0x0009e4000800080c */
.L_x_19:
[----:B------:R-:W-:Y:S05]  /*08a0*/  BSYNC B1 ;  /* 0x0000000000017941 */ /* 0x000fea0003800000 */
.L_x_18:
[----:B------:R-:W-:Y:S04]  /*08b0*/  BSSY B1, `(.L_x_20) ;  /* 0x000000e000017945 */ /* 0x000fe80003800000 */
[----:B------:R-:W-:Y:S05]  /*08c0*/  @P2 BRA `(.L_x_21) ;  /* 0x0000000000302947 */ /* 0x000fea0003800000 */
[----:B-1----:R-:W1:Y:S01]  /*08d0*/  LDS R5, [UR12+0x34] ;  /* 0x0000340cff057984 */ /* 0x002e620008000800 */
[----:B---3--:R-:W3:Y:S03]  /*08e0*/  LDC.64 R12, c[0x0][0x240] ;  /* 0x00009000ff0c7b82 */ /* 0x008ee60000000a00 */
[----:B------:R-:W5:Y:S01]  /*08f0*/  LDS R4, [UR12+0x1c] ;  /* 0x00001c0cff047984 */ /* 0x000f620008000800 */
[C---:B---3--:R-:W-:Y:S01]  /*0900*/  SHF.L.U64.HI R10, R12.reuse, 0x1, R13 ;  /* 0x000000010c0a7819 */ /* 0x048fe2000001020d */
[----:B------:R-:W-:-:S03]  /*0910*/  IMAD.SHL.U32 R7, R12, 0x2, RZ ;  /* 0x000000020c077824 */ /* 0x000fc600078e00ff */
[--C-:B------:R-:W-:Y:S02]  /*0920*/  SHF.R.U32.HI R9, RZ, 0x4, R10.reuse ;  /* 0x00000004ff097819 */ /* 0x100fe4000001160a */
[----:B------:R-:W-:-:S05]  /*0930*/  SHF.R.U64 R7, R7, 0x4, R10 ;  /* 0x0000000407077819 */ /* 0x000fca000000120a */
[----:B------:R3:W-:Y:S01]  /*0940*/  STS [UR12+0xc], R7 ;  /* 0x00000c07ff007988 */ /* 0x0007e2000800080c */
[----:B-1----:R-:W-:Y:S02]  /*0950*/  LOP3.LUT R5, R5, 0x7, RZ, 0xb8, !PT ;  /* 0x0000000705057812 */ /* 0x002fe400078eb8ff */
[----:B-----5:R-:W-:-:S03]  /*0960*/  LOP3.LUT R4, R4, 0xf, R9, 0xb8, !PT ;  /* 0x0000000f04047812 */ /* 0x020fc600078eb809 */
[----:B------:R3:W-:Y:S04]  /*0970*/  STS [UR12+0x34], R5 ;  /* 0x00003405ff007988 */ /* 0x0007e8000800080c */
[----:B------:R3:W-:Y:S02]  /*0980*/  STS [UR12+0x1c], R4 ;  /* 0x00001c04ff007988 */ /* 0x0007e4000800080c */
.L_x_21:
[----:B------:R-:W-:Y:S05]  /*0990*/  BSYNC B1 ;  /* 0x0000000000017941 */ /* 0x000fea0003800000 */
.L_x_20:
[----:B------:R-:W-:Y:S04]  /*09a0*/  BSSY B2, `(.L_x_22) ;  /* 0x000001a000027945 */ /* 0x000fe80003800000 */
[----:B------:R-:W-:Y:S04]  /*09b0*/  BSSY B1, `(.L_x_23) ;  /* 0x0000015000017945 */ /* 0x000fe80003800000 */
[----:B------:R-:W-:Y:S05]  /*09c0*/  @P2 BRA `(.L_x_24) ;  /* 0x0000000000202947 */ /* 0x000fea0003800000 */
[----:B-1-3--:R-:W1:Y:S02]  /*09d0*/  LDS R4, [UR12+0x34] ;  /* 0x0000340cff047984 */ /* 0x00ae640008000800 */
[----:B-1----:R-:W-:-:S05]  /*09e0*/  LOP3.LUT R4, R4, 0x38, RZ, 0xb8, !PT ;  /* 0x0000003804047812 */ /* 0x002fca00078eb8ff */
[----:B------:R1:W-:Y:S01]  /*09f0*/  STS [UR12+0x34], R4 ;  /* 0x00003404ff007988 */ /* 0x0003e2000800080c */
[----:B------:R-:W-:Y:S05]  /*0a00*/  @P2 BRA `(.L_x_25) ;  /* 0x0000000000202947 */ /* 0x000fea0003800000 */
[----:B-1----:R-:W1:Y:S01]  /*0a10*/  LDS R4, [UR12+0x8] ;  /* 0x0000080cff047984 */ /* 0x002e620008000800 */
[----:B------:R-:W-:-:S05]  /*0a20*/  IMAD.MOV.U32 R5, RZ, RZ, 0x780 ;  /* 0x00000780ff057424 */ /* 0x000fca00078e00ff */
[----:B-1----:R-:W-:-:S05]  /*0a30*/  LOP3.LUT R4, R4, 0x300, R5, 0xd8, !PT ;  /* 0x0000030004047812 */ /* 0x002fca00078ed805 */
[----:B------:R5:W-:Y:S02]  /*0a40*/  STS [UR12+0x8], R4 ;  /* 0x00000804ff007988 */ /* 0x000be4000800080c */
.L_x_24:
[----:B------:R-:W-:Y:S05]  /*0a50*/  @P2 BRA `(.L_x_26) ;  /* 0x0000000000282947 */ /* 0x000fea0003800000 */
[----:B-1-3-5:R-:W1:Y:S02]  /*0a60*/  LDS R4, [UR12+0x8] ;  /* 0x0000080cff047984 */ /* 0x02ae640008000800 */
[----:B-1----:R-:W-:-:S05]  /*0a70*/  LOP3.LUT R4, R4, 0x1800, RZ, 0xb8, !PT ;  /* 0x0000180004047812 */ /* 0x002fca00078eb8ff */
[----:B------:R3:W-:Y:S02]  /*0a80*/  STS [UR12+0x8], R4 ;  /* 0x00000804ff007988 */ /* 0x0007e4000800080c */
.L_x_25:
[----:B------:R-:W-:Y:S05]  /*0a90*/  @P2 BREAK B1 ;  /* 0x0000000000012942 */ /* 0x000fea0003800000 */
[----:B------:R-:W-:Y:S05]  /*0aa0*/  @P2 BRA `(.L_x_27) ;  /* 0x0000000000242947 */ /* 0x000fea0003800000 */
[----:B-1-3--:R-:W1:Y:S01]  /*0ab0*/  LDS R4, [UR12+0x8] ;  /* 0x0000080cff047984 */ /* 0x00ae620008000800 */
[----:B------:R-:W-:-:S05]  /*0ac0*/  IMAD.MOV.U32 R5, RZ, RZ, 0x6000 ;  /* 0x00006000ff057424 */ /* 0x000fca00078e00ff */
[----:B-1----:R-:W-:-:S04]  /*0ad0*/  LOP3.LUT R4, R4, 0x6000, R5, 0xd8, !PT ;  /* 0x0000600004047812 */ /* 0x002fc800078ed805 */
[----:B------:R-:W-:-:S05]  /*0ae0*/  LOP3.LUT R4, R4, 0x400000, RZ, 0xb8, !PT ;  /* 0x0040000004047812 */ /* 0x000fca00078eb8ff */
[----:B------:R1:W-:Y:S02]  /*0af0*/  STS [UR12+0x8], R4 ;  /* 0x00000804ff007988 */ /* 0x0003e4000800080c */
.L_x_26:
[----:B------:R-:W-:Y:S05]  /*0b00*/  BSYNC B1 ;  /* 0x0000000000017941 */ /* 0x000fea0003800000 */
.L_x_23:
[----:B-1-3-5:R-:W1:Y:S02]  /*0b10*/  @!P2 LDS R4, [UR12+0x8] ;  /* 0x0000080cff04a984 */ /* 0x02ae640008000800 */
[----:B-1----:R-:W-:-:S05]  /*0b20*/  @!P2 LOP3.LUT R4, R4, 0x8000, RZ, 0xb8, !PT ;  /* 0x000080000404a812 */ /* 0x002fca00078eb8ff */
[----:B------:R5:W-:Y:S02]  /*0b30*/  @!P2 STS [UR12+0x8], R4 ;  /* 0x00000804ff00a988 */ /* 0x000be4000800080c */
.L_x_27:
[----:B------:R-:W-:Y:S05]  /*0b40*/  BSYNC B2 ;  /* 0x0000000000027941 */ /* 0x000fea0003800000 */
.L_x_22:
[----:B------:R-:W-:Y:S05]  /*0b50*/  WARPSYNC.ALL ;  /* 0x0000000000007948 */ /* 0x000fea0003800000 */
[----:B------:R-:W-:-:S04]  /*0b60*/  UIADD3 UR23, UR5, 0x80, URZ ;  /* 0x0000008005177890 */ /* 0x000fc8000fffe03f */
[----:B------:R-:W-:-:S04]  /*0b70*/  UIADD3 UR22, UP0, UR23, UR24, URZ ;  /* 0x0000001817167290 */ /* 0x000fc8000ff1e03f */
[----:B------:R-:W-:Y:S01]  /*0b80*/  ULEA.HI.X.SX32 UR23, UR23, UR25, 0x1, UP0 ;  /* 0x0000001917177291 */ /* 0x000fe200080f0e3f */
[----:B------:R-:W-:Y:S11]  /*0b90*/  @P0 BRA `(.L_x_28) ;  /* 0x0000000000280947 */ /* 0x000ff60003800000 */
[----:B-1-3-5:R-:W1:Y:S01]  /*0ba0*/  S2R R4, SR_LANEID ;  /* 0x0000000000047919 */ /* 0x02ae620000000000 */
[----:B------:R-:W-:Y:S05]  /*0bb0*/  WARPSYNC.ALL ;  /* 0x0000000000007948 */ /* 0x000fea0003800000 */
[----:B-1----:R-:W-:-:S05]  /*0bc0*/  IMAD.SHL.U32 R9, R4, 0x4, RZ ;  /* 0x0000000404097824 */ /* 0x002fca00078e00ff */
[----:B------:R-:W1:Y:S01]  /*0bd0*/  LDS R7, [R9+UR12] ;  /* 0x0000000c09077984 */ /* 0x000e620008000800 */
[----:B------:R-:W-:-:S05]  /*0be0*/  IADD3 R4, P1, R9, UR22, RZ ;  /* 0x0000001609047c10 */ /* 0x000fca000ff3e0ff */
[----:B------:R-:W-:-:S05]  /*0bf0*/  IMAD.X R5, RZ, RZ, UR23, P1 ;  /* 0x00000017ff057e24 */ /* 0x000fca00088e06ff */
[----:B-1----:R1:W3:Y:S01]  /*0c00*/  ATOMG.E.EXCH.STRONG.GPU PT, RZ, [R4], R7 ;  /* 0x0000000704ff73a8 */ /* 0x0022e200041ee100 */
[----:B------:R-:W-:-:S04]  /*0c10*/  DEPBAR {5,4,3,2,1,0} ;  /* 0x0000003f0000791a */ /* 0x000fc80000000000 */
[----:B------:R1:W-:Y:S01]  /*0c20*/  UTMACCTL.IV [UR22] ;  /* 0x00000000160079b9 */ /* 0x0003e20008000000 */
[----:B------:R-:W-:Y:S01]  /*0c30*/  NOP ;  /* 0x0000000000007918 */ /* 0x000fe20000000000 */
.L_x_28:
[----:B------:R-:W-:Y:S05]  /*0c40*/  @P0 BRA `(.L_x_29) ;  /* 0x00000000000c0947 */ /* 0x000fea0003800000 */
[----:B------:R0:W-:Y:S01]  /*0c50*/  UTMACMDFLUSH ;  /* 0x00000000000079b7 */ /* 0x0001e20000000000 */
[----:B------:R-:W-:Y:S05]  /*0c60*/  @P0 BRA `(.L_x_29) ;  /* 0x0000000000040947 */ /* 0x000fea0003800000 */
[----:B------:R-:W-:-:S04]  /*0c70*/  DEPBAR.LE SB0, 0x0 ;  /* 0x000080000000791a */ /* 0x000fc80000000000 */
.L_x_29:
[----:B------:R-:W-:Y:S05]  /*0c80*/  WARPSYNC.ALL ;  /* 0x0000000000007948 */ /* 0x000fea0003800000 */
[----:B---3--:R-:W-:Y:S06]  /*0c90*/  BAR.SYNC.DEFER_BLOCKING 0x0 ;  /* 0x0000000000007b1d */ /* 0x008fec0000010000 */
[----:B------:R-:W-:Y:S02]  /*0ca0*/  BSSY B2, `(.L_x_30) ;  /* 0x000000b000027945 */ /* 0x000fe40003800000 */
[----:B------:R-:W-:Y:S06]  /*0cb0*/  BAR.SYNC.DEFER_BLOCKING 0x0 ;  /* 0x0000000000007b1d */ /* 0x000fec0000010000 */
[----:B------:R3:W-:Y:S01]  /*0cc0*/  @!P0 STS [R11], RZ ;  /* 0x000000ff0b008388 */ /* 0x0007e20000000800 */
[----:B------:R-:W-:Y:S01]  /*0cd0*/  NOP ;  /* 0x0000000000007918 */ /* 0x000fe20000000000 */
[----:B------:R-:W-:Y:S05]  /*0ce0*/  @P2 BRA `(.L_x_31) ;  /* 0x0000000000182947 */ /* 0x000fea0003800000 */
[----:B-1---5:R-:W1:Y:S01]  /*0cf0*/  LDS R4, [UR12+0x8] ;  /* 0x0000080cff047984 */ /* 0x022e620008000800 */
[----:B--23--:R-:W2:Y:S01]  /*0d00*/  LDC.64 R10, c[0x0][0x220] ;  /* 0x00008800ff0a7b82 */ /* 0x00cea20000000a00 */
[----:B------:R-:W-:Y:S02]  /*0d10*/  IMAD.MOV.U32 R5, RZ, RZ, 0x70 ;  /* 0x00000070ff057424 */ /* 0x000fe400078e00ff */
[----:B--2---:R2:W-:Y:S03]  /*0d20*/  STS.64 [UR12], R10 ;  /* 0x0000000aff007988 */ /* 0x0045e60008000a0c */
[----:B-1----:R-:W-:-:S05]  /*0d30*/  LOP3.LUT R4, R4, 0x10, R5, 0xd8, !PT ;  /* 0x0000001004047812 */ /* 0x002fca00078ed805 */
[----:B------:R2:W-:Y:S02]  /*0d40*/  STS [UR12+0x8], R4 ;  /* 0x00000804ff007988 */ /* 0x0005e4000800080c */
.L_x_31:
[----:B-1----:R-:W-:Y:S05]  /*0d50*/  BSYNC B2 ;  /* 0x0000000000027941 */ /* 0x002fea0003800000 */
.L_x_30:
[----:B------:R-:W-:Y:S04]  /*0d60*/  BSSY B3, `(.L_x_32) ;  /* 0x0000011000037945 */ /* 0x000fe80003800000 */
[----:B------:R-:W-:Y:S04]  /*0d70*/  BSSY B2, `(.L_x_33) ;  /* 0x000000e000027945 */ /* 0x000fe80003800000 */
[----:B------:R-:W-:Y:S05]  /*0d80*/  @P2 BRA `(.L_x_34) ;  /* 0x0000000000242947 */ /* 0x000fea0003800000 */
[----:B--2--5:R-:W1:Y:S01]  /*0d90*/  LDS R4, [UR12+0x34] ;  /* 0x0000340cff047984 */ /* 0x024e620008000800 */
[----:B------:R-:W-:-:S05]  /*0da0*/  IMAD.MOV.U32 R5, RZ, RZ, 0x3f000000 ;  /* 0x3f000000ff057424 */ /* 0x000fca00078e00ff */
[----:B-1----:R-:W-:-:S05]  /*0db0*/  LOP3.LUT R4, R4, 0xff000000, R5, 0xb8, !PT ;  /* 0xff00000004047812 */ /* 0x002fca00078eb805 */
[----:B------:R1:W-:Y:S01]  /*0dc0*/  STS [UR12+0x34], R4 ;  /* 0x00003404ff007988 */ /* 0x0003e2000800080c */
[----:B------:R-:W-:Y:S05]  /*0dd0*/  @P2 BRA `(.L_x_35) ;  /* 0x00000000001c2947 */ /* 0x000fea0003800000 */
[----:B-1----:R-:W1:Y:S01]  /*0de0*/  LDS R4, [UR12+0x38] ;  /* 0x0000380cff047984 */ /* 0x002e620008000800 */
[----:B------:R-:W-:-:S05]  /*0df0*/  IMAD.MOV.U32 R5, RZ, RZ, 0x7f ;  /* 0x0000007fff057424 */ /* 0x000fca00078e00ff */
[----:B-1----:R-:W-:-:S05]  /*0e00*/  LOP3.LUT R4, R4, 0xff, R5, 0xb8, !PT ;  /* 0x000000ff04047812 */ /* 0x002fca00078eb805 */
[----:B------:R1:W-:Y:S02]  /*0e10*/  STS [UR12+0x38], R4 ;  /* 0x00003804ff007988 */ /* 0x0003e4000800080c */
.L_x_34:
[----:B------:R-:W-:Y:S05]  /*0e20*/  @P2 BREAK B2 ;  /* 0x0000000000022942 */ /* 0x000fea0003800000 */
[----:B------:R-:W-:Y:S05]  /*0e30*/  @P2 BRA `(.L_x_36) ;  /* 0x00000000000c2947 */ /* 0x000fea0003800000 */
[----:B------:R1:W-:Y:S02]  /*0e40*/  STS [UR12+0x20], R3 ;  /* 0x00002003ff007988 */ /* 0x0003e4000800080c */
.L_x_35:
[----:B------:R-:W-:Y:S05]  /*0e50*/  BSYNC B2 ;  /* 0x0000000000027941 */ /* 0x000fea0003800000 */
.L_x_33:
[----:B------:R1:W-:Y:S02]  /*0e60*/  @!P2 STS [UR12+0x24], R2 ;  /* 0x00002402ff00a988 */ /* 0x0003e4000800080c */
.L_x_36:
[----:B------:R-:W-:Y:S05]  /*0e70*/  BSYNC B3 ;  /* 0x0000000000037941 */ /* 0x000fea0003800000 */
.L_x_32:
[----:B------:R-:W-:Y:S05]  /*0e80*/  WARPSYNC.ALL ;  /* 0x0000000000007948 */ /* 0x000fea0003800000 */
[----:B------:R-:W-:Y:S04]  /*0e90*/  BSSY B3, `(.L_x_37) ;  /* 0x000000e000037945 */ /* 0x000fe80003800000 */
[----:B------:R-:W-:Y:S05]  /*0ea0*/  @P2 BRA `(.L_x_38) ;  /* 0x0000000000302947 */ /* 0x000fea0003800000 */
[----:B-1--4-:R-:W1:Y:S01]  /*0eb0*/  LDS R3, [UR12+0x34] ;  /* 0x0000340cff037984 */ /* 0x012e620008000800 */
[----:B--2--5:R-:W2:Y:S03]  /*0ec0*/  LDC.64 R4, c[0x0][0x248] ;  /* 0x00009200ff047b82 */ /* 0x024ea60000000a00 */
[----:B------:R-:W4:Y:S01]  /*0ed0*/  LDS R2, [UR12+0x1c] ;  /* 0x00001c0cff027984 */ /* 0x000f220008000800 */
[C---:B--2---:R-:W-:Y:S01]  /*0ee0*/  SHF.L.U64.HI R5, R4.reuse, 0x1, R5 ;  /* 0x0000000104057819 */ /* 0x044fe20000010205 */
[----:B------:R-:W-:-:S03]  /*0ef0*/  IMAD.SHL.U32 R4, R4, 0x2, RZ ;  /* 0x0000000204047824 */ /* 0x000fc600078e00ff */
[--C-:B------:R-:W-:Y:S02]  /*0f00*/  SHF.R.U32.HI R7, RZ, 0x4, R5.reuse ;  /* 0x00000004ff077819 */ /* 0x100fe40000011605 */
[----:B------:R-:W-:-:S05]  /*0f10*/  SHF.R.U64 R4, R4, 0x4, R5 ;  /* 0x0000000404047819 */ /* 0x000fca0000001205 */
[----:B------:R2:W-:Y:S01]  /*0f20*/  STS [UR12+0xc], R4 ;  /* 0x00000c04ff007988 */ /* 0x0005e2000800080c */
[----:B-1----:R-:W-:Y:S02]  /*0f30*/  LOP3.LUT R3, R3, 0x7, RZ, 0xb8, !PT ;  /* 0x0000000703037812 */ /* 0x002fe400078eb8ff */
[----:B----4-:R-:W-:-:S03]  /*0f40*/  LOP3.LUT R2, R2, 0xf, R7, 0xb8, !PT ;  /* 0x0000000f02027812 */ /* 0x010fc600078eb807 */
[----:B------:R2:W-:Y:S04]  /*0f50*/  STS [UR12+0x34], R3 ;  /* 0x00003403ff007988 */ /* 0x0005e8000800080c */
[----:B------:R2:W-:Y:S02]  /*0f60*/  STS [UR12+0x1c], R2 ;  /* 0x00001c02ff007988 */ /* 0x0005e4000800080c */
.L_x_38:
[----:B------:R-:W-:Y:S05]  /*0f70*/  BSYNC B3 ;  /* 0x0000000000037941 */ /* 0x000fea0003800000 */
.L_x_37:
[----:B------:R-:W-:Y:S04]  /*0f80*/  BSSY B3, `(.L_x_39) ;  /* 0x000001a000037945 */ /* 0x000fe80003800000 */
[----:B------:R-:W-:Y:S04]  /*0f90*/  BSSY B4, `(.L_x_40) ;  /* 0x0000015000047945 */ /* 0x000fe80003800000 */
[----:B------:R-:W-:Y:S05]  /*0fa0*/  @P2 BRA `(.L_x_41) ;  /* 0x0000000000202947 */ /* 0x000fea0003800000 */
[----:B-12---:R-:W1:Y:S02]  /*0fb0*/  LDS R2, [UR12+0x34] ;  /* 0x0000340cff027984 */ /* 0x006e640008000800 */
[----:B-1----:R-:W-:-:S05]  /*0fc0*/  LOP3.LUT R2, R2, 0x38, RZ, 0xb8, !PT ;  /* 0x0000003802027812 */ /* 0x002fca00078eb8ff */
[----:B------:R1:W-:Y:S01]  /*0fd0*/  STS [UR12+0x34], R2 ;  /* 0x00003402ff007988 */ /* 0x0003e2000800080c */
[----:B------:R-:W-:Y:S05]  /*0fe0*/  @P2 BRA `(.L_x_42) ;  /* 0x0000000000202947 */ /* 0x000fea0003800000 */
[----:B-1----:R-:W1:Y:S01]  /*0ff0*/  LDS R2, [UR12+0x8] ;  /* 0x0000080cff027984 */ /* 0x002e620008000800 */
[----:B----4-:R-:W-:-:S05]  /*1000*/  IMAD.MOV.U32 R3, RZ, RZ, 0x780 ;  /* 0x00000780ff037424 */ /* 0x010fca00078e00ff */
[----:B-1----:R-:W-:-:S05]  /*1010*/  LOP3.LUT R2, R2, 0x300, R3, 0xd8, !PT ;  /* 0x0000030002027812 */ /* 0x002fca00078ed803 */
[----:B------:R1:W-:Y:S02]  /*1020*/  STS [UR12+0x8], R2 ;  /* 0x00000802ff007988 */ /* 0x0003e4000800080c */
.L_x_41:
[----:B------:R-:W-:Y:S05]  /*1030*/  @P2 BRA `(.L_x_43) ;  /* 0x0000000000282947 */ /* 0x000fea0003800000 */
[----:B-12---:R-:W1:Y:S02]  /*1040*/  LDS R2, [UR12+0x8] ;  /* 0x0000080cff027984 */ /* 0x006e640008000800 */
[----:B-1----:R-:W-:-:S05]  /*1050*/  LOP3.LUT R2, R2, 0x1800, RZ, 0xb8, !PT ;  /* 0x0000180002027812 */ /* 0x002fca00078eb8ff */
[----:B------:R2:W-:Y:S02]  /*1060*/  STS [UR12+0x8], R2 ;  /* 0x00000802ff007988 */ /* 0x0005e4000800080c */
.L_x_42:
[----:B------:R-:W-:Y:S05]  /*1070*/  @P2 BREAK B4 ;  /* 0x0000000000042942 */ /* 0x000fea0003800000 */
[----:B------:R-:W-:Y:S05]  /*1080*/  @P2 BRA `(.L_x_44) ;  /* 0x0000000000242947 */ /* 0x000fea0003800000 */
[----:B-12---:R-:W1:Y:S01]  /*1090*/  LDS R2, [UR12+0x8] ;  /* 0x0000080cff027984 */ /* 0x006e620008000800 */
[----:B----4-:R-:W-:-:S05]  /*10a0*/  IMAD.MOV.U32 R3, RZ, RZ, 0x6000 ;  /* 0x00006000ff037424 */ /* 0x010fca00078e00ff */
[----:B-1----:R-:W-:-:S04]  /*10b0*/  LOP3.LUT R2, R2, 0x6000, R3, 0xd8, !PT ;  /* 0x0000600002027812 */ /* 0x002fc800078ed803 */
[----:B------:R-:W-:-:S05]  /*10c0*/  LOP3.LUT R2, R2, 0x400000, RZ, 0xb8, !PT ;  /* 0x0040000002027812 */ /* 0x000fca00078eb8ff */
[----:B------:R1:W-:Y:S02]  /*10d0*/  STS [UR12+0x8], R2 ;  /* 0x00000802ff007988 */ /* 0x0003e4000800080c */
.L_x_43:
[----:B------:R-:W-:Y:S05]  /*10e0*/  BSYNC B4 ;  /* 0x0000000000047941 */ /* 0x000fea0003800000 */
.L_x_40:
[----:B-12---:R-:W1:Y:S02]  /*10f0*/  @!P2 LDS R2, [UR12+0x8] ;  /* 0x0000080cff02a984 */ /* 0x006e640008000800 */
[----:B-1----:R-:W-:-:S05]  /*1100*/  @!P2 LOP3.LUT R2, R2, 0x8000, RZ, 0xb8, !PT ;  /* 0x000080000202a812 */ /* 0x002fca00078eb8ff */
[----:B------:R1:W-:Y:S02]  /*1110*/  @!P2 STS [UR12+0x8], R2 ;  /* 0x00000802ff00a988 */ /* 0x0003e4000800080c */
.L_x_44:
[----:B------:R-:W-:Y:S05]  /*1120*/  BSYNC B3 ;  /* 0x0000000000037941 */ /* 0x000fea0003800000 */
.L_x_39:
[----:B------:R-:W-:Y:S05]  /*1130*/  WARPSYNC.ALL ;  /* 0x0000000000007948 */ /* 0x000fea0003800000 */
[----:B------:R-:W-:Y:S01]  /*1140*/  UIADD3 UR5, UR5, 0x100, URZ ;  /* 0x0000010005057890 */ /* 0x000fe2000fffe03f */
[----:B------:R-:W-:Y:S02]  /*1150*/  ISETP.GE.AND P1, PT, R8, 0x1, PT ;  /* 0x000000010800780c */ /* 0x000fe40003f26270 */
[----:B------:R-:W-:Y:S02]  /*1160*/  CS2R R24, SRZ ;  /* 0x0000000000187805 */ /* 0x000fe4000001ff00 */
[----:B------:R-:W-:Y:S01]  /*1170*/  CS2R R26, SRZ ;  /* 0x00000000001a7805 */ /* 0x000fe2000001ff00 */
[----:B------:R-:W-:Y:S01]  /*1180*/  UIADD3 UR24, UP0, UR5, UR24, URZ ;  /* 0x0000001805187290 */ /* 0x000fe2000ff1e03f */
[----:B------:R-:W-:-:S02]  /*1190*/  CS2R R28, SRZ ;  /* 0x00000000001c7805 */ /* 0x000fc4000001ff00 */
[----:B------:R-:W-:Y:S02]  /*11a0*/  CS2R R30, SRZ ;  /* 0x00000000001e7805 */ /* 0x000fe4000001ff00 */
[----:B------:R-:W-:Y:S01]  /*11b0*/  CS2R R32, SRZ ;  /* 0x0000000000207805 */ /* 0x000fe2000001ff00 */
[----:B------:R-:W-:Y:S01]  /*11c0*/  ULEA.HI.X.SX32 UR25, UR5, UR25, 0x1, UP0 ;  /* 0x0000001905197291 */ /* 0x000fe200080f0e3f */
[----:B------:R-:W-:Y:S01]  /*11d0*/  IMAD.MOV.U32 R34, RZ, RZ, RZ ;  /* 0x000000ffff227224 */ /* 0x000fe200078e00ff */
[----:B------:R-:W-:Y:S10]  /*11e0*/  @P0 BRA `(.L_x_45) ;  /* 0x0000000000280947 */ /* 0x000ff40003800000 */
[----:B-12---:R-:W5:Y:S01]  /*11f0*/  S2R R2, SR_LANEID ;  /* 0x0000000000027919 */ /* 0x006f620000000000 */
[----:B------:R-:W-:Y:S05]  /*1200*/  WARPSYNC.ALL ;  /* 0x0000000000007948 */ /* 0x000fea0003800000 */
[----:B-----5:R-:W-:-:S05]  /*1210*/  IMAD.SHL.U32 R4, R2, 0x4, RZ ;  /* 0x0000000402047824 */ /* 0x020fca00078e00ff */
[----:B------:R-:W1:Y:S01]  /*1220*/  LDS R5, [R4+UR12] ;  /* 0x0000000c04057984 */ /* 0x000e620008000800 */
[----:B------:R-:W-:-:S05]  /*1230*/  IADD3 R2, P3, R4, UR24, RZ ;  /* 0x0000001804027c10 */ /* 0x000fca000ff7e0ff */
[----:B----4-:R-:W-:-:S05]  /*1240*/  IMAD.X R3, RZ, RZ, UR25, P3 ;  /* 0x00000019ff037e24 */ /* 0x010fca00098e06ff */
[----:B-1----:R1:W2:Y:S01]  /*1250*/  ATOMG.E.EXCH.STRONG.GPU PT, RZ, [R2], R5 ;  /* 0x0000000502ff73a8 */ /* 0x0022a200041ee100 */
[----:B------:R-:W-:-:S04]  /*1260*/  DEPBAR {5,4,3,2,1,0} ;  /* 0x0000003f0000791a */ /* 0x000fc80000000000 */
[----:B------:R1:W-:Y:S01]  /*1270*/  UTMACCTL.IV [UR24] ;  /* 0x00000000180079b9 */ /* 0x0003e20008000000 */
[----:B------:R-:W-:Y:S01]  /*1280*/  NOP ;  /* 0x0000000000007918 */ /* 0x000fe20000000000 */
.L_x_45:
[----:B------:R-:W-:Y:S05]  /*1290*/  @P0 BRA `(.L_x_46) ;  /* 0x00000000000c0947 */ /* 0x000fea0003800000 */
[----:B------:R0:W-:Y:S01]  /*12a0*/  UTMACMDFLUSH ;  /* 0x00000000000079b7 */ /* 0x0001e20000000000 */
[----:B------:R-:W-:Y:S05]  /*12b0*/  @P0 BRA `(.L_x_46) ;  /* 0x0000000000040947 */ /* 0x000fea0003800000 */
[----:B------:R-:W-:-:S04]  /*12c0*/  DEPBAR.LE SB0, 0x0 ;  /* 0x000080000000791a */ /* 0x000fc80000000000 */
.L_x_46:
[----:B------:R-:W-:Y:S05]  /*12d0*/  WARPSYNC.ALL ;  /* 0x0000000000007948 */ /* 0x000fea0003800000 */
[----:B--2---:R-:W-:Y:S01]  /*12e0*/  BAR.SYNC.DEFER_BLOCKING 0x0 ;  /* 0x0000000000007b1d */ /* 0x004fe20000010000 */
[----:B------:R-:W-:Y:S01]  /*12f0*/  USHF.L.U32 UR31, UR26, 0x7, URZ ;  /* 0x000000071a1f7899 */ /* 0x000fe2000800063f */
[----:B------:R-:W-:Y:S01]  /*1300*/  IMAD.MOV.U32 R35, RZ, RZ, RZ ;  /* 0x000000ffff237224 */ /* 0x000fe200078e00ff */
[----:B------:R-:W-:Y:S02]  /*1310*/  CS2R R36, SRZ ;  /* 0x0000000000247805 */ /* 0x000fe4000001ff00 */
[----:B------:R-:W-:-:S02]  /*1320*/  CS2R R38, SRZ ;  /* 0x0000000000267805 */ /* 0x000fc4000001ff00 */
[----:B------:R-:W-:Y:S01]  /*1330*/  CS2R R40, SRZ ;  /* 0x0000000000287805 */ /* 0x000fe2000001ff00 */
[----:B------:R-:W-:Y:S01]  /*1340*/  VOTEU.ALL UP0, P2 ;  /* 0x00000000003f7886 */ /* 0x000fe20001000000 */
[----:B------:R-:W-:Y:S01]  /*1350*/  UMOV UR6, 0x1 ;  /* 0x0000000100067882 */ /* 0x000fe20000000000 */
[----:B------:R-:W-:Y:S01]  /*1360*/  VOTEU.ALL UP1, P2 ;  /* 0x00000000003f7886 */ /* 0x000fe20001020000 */
[----:B------:R-:W-:Y:S01]  /*1370*/  VOTEU.ALL UP2, P2 ;  /* 0x00000000003f7886 */ /* 0x000fe20001040000 */
[----:B------:R-:W-:Y:S01]  /*1380*/  VOTEU.ALL UP3, P2 ;  /* 0x00000000003f7886 */ /* 0x000fe20001060000 */
[----:B------:R-:W-:-:S04]  /*1390*/  @!UP0 UIADD3 UR8, -UR6, 0x100000, URZ ;  /* 0x0010000006088890 */ /* 0x000fc8000fffe13f */
[----:B------:R-:W-:Y:S02]  /*13a0*/  @!UP0 USHF.L.U32 UR9, UR8, 0xb, URZ ;  /* 0x0000000b08098899 */ /* 0x000fe4000800063f */
[----:B------:R-:W-:Y:S01]  /*13b0*/  @!UP0 USHF.L.U32 UR8, UR8, 0x1, URZ ;  /* 0x0000000108088899 */ /* 0x000fe2000800063f */
[----:B------:R-:W-:Y:S01]  /*13c0*/  CS2R R42, SRZ ;  /* 0x00000000002a7805 */ /* 0x000fe2000001ff00 */
        /* <DEDUP_REMOVED lines=12> */
[----:B------:R-:W-:Y:S01]  /*1490*/  VOTEU.ALL UP0, P2 ;  /* 0x00000000003f7886 */ /* 0x000fe20001000000 */
[----:B------:R-:W-:Y:S02]  /*14a0*/  CS2R R50, SRZ ;  /* 0x0000000000327805 */ /* 0x000fe4000001ff00 */
[----:B------:R-:W-:Y:S02]  /*14b0*/  CS2R R52, SRZ ;  /* 0x0000000000347805 */ /* 0x000fe4000001ff00 */
[----:B------:R-:W-:Y:S01]  /*14c0*/  CS2R R54, SRZ ;  /* 0x0000000000367805 */ /* 0x000fe2000001ff00 */
[----:B------:R-:W2:Y:S02]  /*14d0*/  FENCE.VIEW.ASYNC.S ;  /* 0x00000000000073c6 */ /* 0x000ea40000000000 */
[----:B--2---:R-:W2:Y:S02]  /*14e0*/  @!UP0 SYNCS.EXCH.64 URZ, [UR12+0x30000], UR8 ;  /* 0x030000080c3f85b2 */ /* 0x004ea40008000100 */
[----:B--2---:R-:W-:Y:S06]  /*14f0*/  BAR.SYNC.DEFER_BLOCKING 0x0 ;  /* 0x0000000000007b1d */ /* 0x004fec0000010000 */
[----:B------:R2:W4:Y:S02]  /*1500*/  @!UP1 SYNCS.EXCH.64 URZ, [UR12+0x30008], UR10 ;  /* 0x0300080a0c3f95b2 */ /* 0x0005240008000100 */
[----:B----4-:R-:W-:Y:S01]  /*1510*/  BAR.SYNC.DEFER_BLOCKING 0x0 ;  /* 0x0000000000007b1d */ /* 0x010fe20000010000 */
[----:B--2---:R-:W-:-:S05]  /*1520*/  USHF.L.U32 UR10, UR15, 0x6, URZ ;  /* 0x000000060f0a7899 */ /* 0x004fca000800063f */
[----:B------:R2:W4:Y:S02]  /*1530*/  @!UP2 SYNCS.EXCH.64 URZ, [UR12+0x30010], UR16 ;  /* 0x030010100c3fa5b2 */ /* 0x0005240008000100 */
[----:B----4-:R-:W-:Y:S06]  /*1540*/  BAR.SYNC.DEFER_BLOCKING 0x0 ;  /* 0x0000000000007b1d */ /* 0x010fec0000010000 */
[----:B------:R2:W4:Y:S01]  /*1550*/  @!UP3 SYNCS.EXCH.64 URZ, [UR12+0x30018], UR6 ;  /* 0x030018060c3fb5b2 */ /* 0x0005220008000100 */
[----:B------:R-:W-:Y:S05]  /*1560*/  @!P1 BRA `(.L_x_47) ;  /* 0x0000000400909947 */ /* 0x000fea0003800000 */
[----:B-1----:R-:W-:Y:S02]  /*1570*/  SHF.R.U32.HI R2, RZ, 0x5, R0 ;  /* 0x00000005ff027819 */ /* 0x002fe40000011600 */
[----:B------:R-:W-:Y:S02]  /*1580*/  CS2R R24, SRZ ;  /* 0x0000000000187805 */ /* 0x000fe4000001ff00 */
[----:B------:R-:W-:Y:S02]  /*1590*/  CS2R R26, SRZ ;  /* 0x00000000001a7805 */ /* 0x000fe4000001ff00 */
[----:B------:R-:W-:Y:S02]  /*15a0*/  CS2R R28, SRZ ;  /* 0x00000000001c7805 */ /* 0x000fe4000001ff00 */
[----:B------:R-:W-:Y:S02]  /*15b0*/  R2UR UR13, R2 ;  /* 0x00000000020d72ca */ /* 0x000fe400000e0000 */
[----:B------:R-:W-:-:S02]  /*15c0*/  CS2R R30, SRZ ;  /* 0x00000000001e7805 */ /* 0x000fc4000001ff00 */
[----:B------:R-:W-:Y:S02]  /*15d0*/  CS2R R32, SRZ ;  /* 0x0000000000207805 */ /* 0x000fe4000001ff00 */
[----:B------:R-:W-:Y:S02]  /*15e0*/  CS2R R34, SRZ ;  /* 0x0000000000227805 */ /* 0x000fe4000001ff00 */
[----:B------:R-:W-:Y:S02]  /*15f0*/  CS2R R36, SRZ ;  /* 0x0000000000247805 */ /* 0x000fe4000001ff00 */
[----:B------:R-:W-:Y:S02]  /*1600*/  CS2R R38, SRZ ;  /* 0x0000000000267805 */ /* 0x000fe4000001ff00 */
[----:B------:R-:W-:Y:S02]  /*1610*/  CS2R R40, SRZ ;  /* 0x0000000000287805 */ /* 0x000fe4000001ff00 */
[----:B------:R-:W-:-:S02]  /*1620*/  CS2R R42, SRZ ;  /* 0x00000000002a7805 */ /* 0x000fc4000001ff00 */
[----:B------:R-:W-:Y:S02]  /*1630*/  CS2R R44, SRZ ;  /* 0x00000000002c7805 */ /* 0x000fe4000001ff00 */
[----:B------:R-:W-:Y:S02]  /*1640*/  CS2R R46, SRZ ;  /* 0x00000000002e7805 */ /* 0x000fe4000001ff00 */
[----:B------:R-:W-:Y:S02]  /*1650*/  CS2R R48, SRZ ;  /* 0x0000000000307805 */ /* 0x000fe4000001ff00 */
[----:B------:R-:W-:Y:S02]  /*1660*/  CS2R R50, SRZ ;  /* 0x0000000000327805 */ /* 0x000fe4000001ff00 */
[----:B------:R-:W-:Y:S02]  /*1670*/  CS2R R52, SRZ ;  /* 0x0000000000347805 */ /* 0x000fe4000001ff00 */
[----:B------:R-:W-:Y:S01]  /*1680*/  CS2R R54, SRZ ;  /* 0x0000000000367805 */ /* 0x000fe2000001ff00 */
[----:B------:R-:W-:Y:S01]  /*1690*/  UMOV UR5, URZ ;  /* 0x0000003f00057c82 */ /* 0x000fe20008000000 */
[----:B------:R-:W-:-:S05]  /*16a0*/  UMOV UR11, URZ ;  /* 0x0000003f000b7c82 */ /* 0x000fca0008000000 */
.L_x_49:
[----:B----4-:R-:W-:Y:S01]  /*16b0*/  BAR.SYNC.DEFER_BLOCKING 0x0 ;  /* 0x0000000000007b1d */ /* 0x010fe20000010000 */
[----:B------:R-:W-:Y:S01]  /*16c0*/  ULEA UR18, UR5, UR12, 0x3 ;  /* 0x0000000c05127291 */ /* 0x000fe2000f8e183f */
[----:B------:R-:W-:Y:S01]  /*16d0*/  @!P2 IMAD.MOV.U32 R2, RZ, RZ, 0xc000 ;  /* 0x0000c000ff02a424 */ /* 0x000fe200078e00ff */
[----:B------:R-:W-:Y:S01]  /*16e0*/  ELECT P0, URZ, PT ;  /* 0x00000000003f782f */ /* 0x000fe20003800000 */
[----:B------:R-:W-:-:S03]  /*16f0*/  ULEA UR14, UR5, UR12, 0xf ;  /* 0x0000000c050e7291 */ /* 0x000fc6000f8e783f */
[----:B------:R-:W-:Y:S01]  /*1700*/  ISETP.LT.U32.AND P0, PT, R6, 0x40, P0 ;  /* 0x000000400600780c */ /* 0x000fe20000701070 */
[----:B------:R-:W-:Y:S01]  /*1710*/  ULOP3.LUT UR30, UR13, 0x1, URZ, 0xc0, !UPT ;  /* 0x000000010d1e7892 */ /* 0x000fe2000f8ec03f */
[----:B------:R-:W-:-:S03]  /*1720*/  ELECT P1, URZ, PT ;  /* 0x00000000003f782f */ /* 0x000fc60003820000 */
[----:B------:R-:W-:Y:S02]  /*1730*/  ULEA UR28, UR30, UR14, 0xe ;  /* 0x0000000e1e1c7291 */ /* 0x000fe4000f8e703f */
[----:B------:R-:W-:Y:S01]  /*1740*/  ULEA UR30, UR30, UR11, 0x6 ;  /* 0x0000000b1e1e7291 */ /* 0x000fe2000f8e303f */
[----:B------:R-:W-:Y:S01]  /*1750*/  ISETP.LT.U32.AND P1, PT, R6, 0x20, P1 ;  /* 0x000000200600780c */ /* 0x000fe20000f21070 */
[----:B------:R-:W-:-:S04]  /*1760*/  ULEA UR8, UR5, UR12, 0xe ;  /* 0x0000000c05087291 */ /* 0x000fc8000f8e703f */
[----:B------:R-:W-:Y:S01]  /*1770*/  VOTEU.ANY UP0, P0 ;  /* 0x00000000003f7886 */ /* 0x000fe20000000100 */
[----:B------:R-:W-:Y:S01]  /*1780*/  VOTEU.ANY UP2, P0 ;  /* 0x00000000003f7886 */ /* 0x000fe20000040100 */
[----:B------:R-:W-:Y:S01]  /*1790*/  UIADD3 UR8, UR8, 0x20000, URZ ;  /* 0x0002000008087890 */ /* 0x000fe2000fffe03f */
[----:B------:R1:W-:Y:S01]  /*17a0*/  @!P2 SYNCS.ARRIVE.TRANS64 RZ, [UR18+0x30000], R2 ;  /* 0x03000002ffffa9a7 */ /* 0x0003e20008000012 */
[----:B------:R4:W-:Y:S06]  /*17b0*/  MEMBAR.ALL.CTA ;  /* 0x0000000000007992 */ /* 0x0009ec0000008000 */
[----:B----4-:R-:W4:Y:S01]  /*17c0*/  FENCE.VIEW.ASYNC.S ;  /* 0x00000000000073c6 */ /* 0x010f220000000000 */
[----:B------:R-:W-:Y:S01]  /*17d0*/  @UP0 UIADD3 UR29, UR18, 0x30000, URZ ;  /* 0x00030000121d0890 */ /* 0x000fe2000fffe03f */
[----:B--2---:R-:W-:Y:S01]  /*17e0*/  @UP0 UMOV UR6, UR20 ;  /* 0x0000001400060c82 */ /* 0x004fe20008000000 */
[----:B------:R-:W-:Y:S01]  /*17f0*/  @UP0 UMOV UR7, UR21 ;  /* 0x0000001500070c82 */ /* 0x000fe20008000000 */
[----:B----4-:R-:W-:Y:S01]  /*1800*/  VOTEU.ANY UP1, P1 ;  /* 0x00000000003f7886 */ /* 0x010fe20000820100 */
[----:B------:R-:W-:Y:S01]  /*1810*/  VOTEU.ANY UP3, P1 ;  /* 0x00000000003f7886 */ /* 0x000fe20000860100 */
[----:B-1----:R-:W-:-:S03]  /*1820*/  IMAD.U32 R2, RZ, RZ, UR4 ;  /* 0x00000004ff027e24 */ /* 0x002fc6000f8e00ff */
[----:B------:R-:W-:Y:S01]  /*1830*/  @UP1 UIADD3 UR9, UR18, 0x30000, URZ ;  /* 0x0003000012091890 */ /* 0x000fe2000fffe03f */
[----:B------:R-:W-:Y:S01]  /*1840*/  @UP1 UMOV UR16, UR22 ;  /* 0x0000001600101c82 */ /* 0x000fe20008000000 */
[----:B------:R-:W-:Y:S01]  /*1850*/  @UP1 UMOV UR17, UR23 ;  /* 0x0000001700111c82 */ /* 0x000fe20008000000 */
[----:B------:R-:W-:Y:S01]  /*1860*/  SHF.L.U32 R2, R2, 0x1f, RZ ;  /* 0x0000001f02027819 */ /* 0x000fe200000006ff */
[----:B------:R-:W-:Y:S06]  /*1870*/  BAR.SYNC.DEFER_BLOCKING 0x0 ;  /* 0x0000000000007b1d */ /* 0x000fec0000010000 */
[----:B------:R1:W-:Y:S02]  /*1880*/  @UP2 UTMALDG.2D [UR28], [UR6] ;  /* 0x0000001c060025b4 */ /* 0x0003e40008008000 */
[----:B------:R-:W-:Y:S06]  /*1890*/  BAR.SYNC.DEFER_BLOCKING 0x0 ;  /* 0x0000000000007b1d */ /* 0x000fec0000010000 */
[----:B------:R1:W-:Y:S02]  /*18a0*/  @UP3 UTMALDG.2D [UR8], [UR16] ;  /* 0x00000008100035b4 */ /* 0x0003e40008008000 */
[----:B------:R-:W-:Y:S06]  /*18b0*/  BAR.SYNC.DEFER_BLOCKING 0x0 ;  /* 0x0000000000007b1d */ /* 0x000fec0000010000 */
[----:B------:R-:W2:Y:S02]  /*18c0*/  SYNCS.PHASECHK.TRANS64.TRYWAIT P0, [UR18+0x30000], R2 ;  /* 0x03000002ff0075a7 */ /* 0x000ea40008000152 */
[----:B-12---:R-:W-:Y:S05]  /*18d0*/  @!P0 BRA `(.L_x_48) ;  /* 0x0000000400a48947 */ /* 0x006fea0003800000 */
.L_x_50:
[----:B------:R-:W-:Y:S01]  /*18e0*/  USHF.L.U32 UR6, UR13, 0x7, URZ ;  /* 0x000000070d067899 */ /* 0x000fe2000800063f */
[----:B------:R-:W-:Y:S02]  /*18f0*/  WARPGROUP.DEPBAR.LE gsb0, 0x0 ;  /* 0x00008000000079c5 */ /* 0x000fe40000010000 */
[----:B------:R-:W-:Y:S01]  /*1900*/  USHF.R.U32.HI UR18, URZ, 0x4, UR8 ;  /* 0x000000043f127899 */ /* 0x000fe20008011608 */
[----:B------:R-:W-:Y:S01]  /*1910*/  WARPGROUP.ARRIVE ;  /* 0x00000000000079c5 */ /* 0x000fe20000000000 */
[----:B------:R-:W-:Y:S01]  /*1920*/  ULOP3.LUT UR6, UR6, 0x200, URZ, 0xc0, !UPT ;  /* 0x0000020006067892 */ /* 0x000fe2000f8ec03f */
[----:B------:R-:W1:Y:S01]  /*1930*/  LDC R2, c[0x0][0x230] ;  /* 0x00008c00ff027b82 */ /* 0x000e620000000800 */
[----:B------:R-:W-:Y:S02]  /*1940*/  USGXT.U32 UR18, UR18, 0xe ;  /* 0x0000000e1212789a */ /* 0x000fe40008000000 */
[----:B------:R-:W-:Y:S01]  /*1950*/  ULEA.HI UR6, UR14, UR6, URZ, 0x1c ;  /* 0x000000060e067291 */ /* 0x000fe2000f8fe03f */
[----:B------:R-:W-:Y:S01]  /*1960*/  UMOV UR17, 0x40000040 ;  /* 0x4000004000117882 */ /* 0x000fe20000000000 */
[----:B------:R-:W-:-:S02]  /*1970*/  UMOV UR19, 0x40000040 ;  /* 0x4000004000137882 */ /* 0x000fc40000000000 */
[----:B------:R-:W-:Y:S01]  /*1980*/  ULOP3.LUT UR16, UR6, 0x3fff, URZ, 0xc0, !UPT ;  /* 0x00003fff06107892 */ /* 0x000fe2000f8ec03f */
[----:B------:R-:W-:Y:S02]  /*1990*/  UMOV UR7, URZ ;  /* 0x0000003f00077c82 */ /* 0x000fe40008000000 */
[----:B------:R-:W-:Y:S01]  /*19a0*/  UMOV UR6, URZ ;  /* 0x0000003f00067c82 */ /* 0x000fe20008000000 */
[----:B------:R-:W-:Y:S02]  /*19b0*/  UIADD3 UR11, UR11, 0x80, URZ ;  /* 0x000000800b0b7890 */ /* 0x000fe4000fffe03f */
[----:B------:R-:W-:-:S03]  /*19c0*/  UIADD3 UR5, UR5, 0x1, URZ ;  /* 0x0000000105057890 */ /* 0x000fc6000fffe03f */
[----:B------:R-:W-:Y:S01]  /*19d0*/  HGMMA.64x64x16.F32 R24, gdesc[UR16].tnspB, R24 ;  /* 0x40e00000101879f0 */ /* 0x000fe20008700818 */
[----:B------:R-:W-:Y:S02]  /*19e0*/  UIADD3 UR16, UP0, UR16, 0x2, URZ ;  /* 0x0000000210107890 */ /* 0x000fe4000ff1e03f */
[----:B------:R-:W-:Y:S02]  /*19f0*/  UIADD3 UR18, UP1, UR18, 0x80, URZ ;  /* 0x0000008012127890 */ /* 0x000fe4000ff3e03f */
[----:B------:R-:W-:Y:S02]  /*1a00*/  UIADD3.X UR17, UR6, 0x40000040, URZ, UP0, !UPT ;  /* 0x4000004006117890 */ /* 0x000fe400087fe43f */
[----:B------:R-:W-:Y:S01]  /*1a10*/  UIADD3.X UR19, UR7, 0x40000040, URZ, UP1, !UPT ;  /* 0x4000004007137890 */ /* 0x000fe20008ffe43f */
[----:B-1----:R-:W-:Y:S01]  /*1a20*/  ISETP.LE.AND P0, PT, R2, UR11, PT ;  /* 0x0000000b02007c0c */ /* 0x002fe2000bf03270 */
[----:B------:R-:W-:Y:S02]  /*1a30*/  UIADD3.64 UR32, UR16, 0x2, URZ ;  /* 0x0000000210207897 */ /* 0x000fe4000fffe03f */
[----:B------:R-:W-:-:S02]  /*1a40*/  UIADD3.64 UR34, UR18, 0x80, URZ ;  /* 0x0000008012227897 */ /* 0x000fc4000fffe03f */
[----:B------:R-:W-:-:S04]  /*1a50*/  UISETP.NE.U32.AND UP0, UPT, UR5, 0x4, UPT ;  /* 0x000000040500788c */ /* 0x000fc8000bf05070 */
[----:B------:R-:W-:Y:S02]  /*1a60*/  USEL UR6, URZ, 0x1, UP0 ;  /* 0x000000013f067887 */ /* 0x000fe40008000000 */
[----:B------:R-:W-:Y:S02]  /*1a70*/  USEL UR5, UR5, URZ, UP0 ;  /* 0x0000003f05057287 */ /* 0x000fe40008000000 */
[----:B------:R-:W-:Y:S01]  /*1a80*/  ULOP3.LUT UR4, UR4, UR6, URZ, 0x3c, !UPT ;  /* 0x0000000604047292 */ /* 0x000fe2000f8e3c3f */
[----:B------:R-:W-:Y:S04]  /*1a90*/  HGMMA.64x64x16.F32 R24, gdesc[UR16].tnspB, R24 ;  /* 0x40e00000101879f0 */ /* 0x000fe80008700818 */
[----:B------:R-:W-:Y:S01]  /*1aa0*/  HGMMA.64x64x16.F32 R24, gdesc[UR32].tnspB, R24 ;  /* 0x40e00000201879f0 */ /* 0x000fe20008700818 */
[----:B------:R-:W-:-:S02]  /*1ab0*/  UIADD3.64 UR32, UR16, 0x4, URZ ;  /* 0x0000000410207897 */ /* 0x000fc4000fffe03f */
[----:B------:R-:W-:-:S09]  /*1ac0*/  UIADD3.64 UR34, UR18, 0x100, URZ ;  /* 0x0000010012227897 */ /* 0x000fd2000fffe03f */
[----:B------:R-:W-:Y:S01]  /*1ad0*/  HGMMA.64x64x16.F32 R24, gdesc[UR32].tnspB, R24 ;  /* 0x40e00000201879f0 */ /* 0x000fe20008700818 */
[----:B------:R-:W-:Y:S02]  /*1ae0*/  UIADD3.64 UR32, UR16, 0x3fe, URZ ;  /* 0x000003fe10207897 */ /* 0x000fe4000fffe03f */
[----:B------:R-:W-:-:S09]  /*1af0*/  UIADD3.64 UR34, UR18, 0x180, URZ ;  /* 0x0000018012227897 */ /* 0x000fd2000fffe03f */
[----:B------:R-:W-:Y:S01]  /*1b00*/  HGMMA.64x64x16.F32 R24, gdesc[UR32].tnspB, R24 ;  /* 0x40e00000201879f0 */ /* 0x000fe20008700818 */
[----:B------:R-:W-:Y:S02]  /*1b10*/  UIADD3.64 UR32, UR16, 0x400, URZ ;  /* 0x0000040010207897 */ /* 0x000fe4000fffe03f */
[----:B------:R-:W-:-:S09]  /*1b20*/  UIADD3.64 UR34, UR18, 0x200, URZ ;  /* 0x0000020012227897 */ /* 0x000fd2000fffe03f */
[----:B------:R-:W-:Y:S01]  /*1b30*/  HGMMA.64x64x16.F32 R24, gdesc[UR32].tnspB, R24 ;  /* 0x40e00000201879f0 */ /* 0x000fe20008700818 */
[----:B------:R-:W-:Y:S02]  /*1b40*/  UIADD3.64 UR32, UR16, 0x402, URZ ;  /* 0x0000040210207897 */ /* 0x000fe4000fffe03f */
[----:B------:R-:W-:Y:S02]  /*1b50*/  UIADD3.64 UR34, UR18, 0x280, URZ ;  /* 0x0000028012227897 */ /* 0x000fe4000fffe03f */
[----:B------:R-:W-:Y:S02]  /*1b60*/  UIADD3.64 UR16, UR16, 0x404, URZ ;  /* 0x0000040410107897 */ /* 0x000fe4000fffe03f */
[----:B------:R-:W-:-:S05]  /*1b70*/  UIADD3.64 UR18, UR18, 0x300, URZ ;  /* 0x0000030012127897 */ /* 0x000fca000fffe03f */
[----:B------:R-:W-:Y:S04]  /*1b80*/  HGMMA.64x64x16.F32 R24, gdesc[UR32].tnspB, R24 ;  /* 0x40e00000201879f0 */ /* 0x000fe80008700818 */
[----:B------:R-:W-:Y:S01]  /*1b90*/  HGMMA.64x64x16.F32 R24, gdesc[UR16].tnspB, R24, gsb0 ;  /* 0x40e00000101879f0 */ /* 0x000fe20008000818 */
[----:B------:R-:W-:Y:S05]  /*1ba0*/  @!P0 BRA `(.L_x_49) ;  /* 0xfffffff800c08947 */ /* 0x000fea000383ffff */
.L_x_47:
[----:B------:R-:W-:Y:S02]  /*1bb0*/  WARPGROUP.DEPBAR.LE gsb0, 0x0 ;  /* 0x00008000000079c5 */ /* 0x000fe40000010000 */
[----:B----4-:R-:W-:Y:S01]  /*1bc0*/  BAR.SYNC.DEFER_BLOCKING 0x0 ;  /* 0x0000000000007b1d */ /* 0x010fe20000010000 */
[C---:B-1----:R-:W-:Y:S01]  /*1bd0*/  IMAD.SHL.U32 R2, R0.reuse, 0x80, RZ ;  /* 0x0000008000027824 */ /* 0x042fe200078e00ff */
[----:B------:R-:W-:Y:S01]  /*1be0*/  F2FP.F16.F32.PACK_AB R24, R25, R24 ;  /* 0x000000181918723e */ /* 0x000fe200000000ff */
[----:B------:R-:W-:Y:S01]  /*1bf0*/  IMAD.SHL.U32 R3, R0, 0x40, RZ ;  /* 0x0000004000037824 */ /* 0x000fe200078e00ff */
[----:B------:R-:W-:Y:S02]  /*1c00*/  F2FP.F16.F32.PACK_AB R25, R27, R26 ;  /* 0x0000001a1b19723e */ /* 0x000fe400000000ff */
[----:B------:R-:W-:Y:S02]  /*1c10*/  ELECT P0, URZ, PT ;  /* 0x00000000003f782f */ /* 0x000fe40003800000 */
[----:B------:R-:W-:Y:S01]  /*1c20*/  LOP3.LUT R2, R2, 0x780, RZ, 0xc0, !PT ;  /* 0x0000078002027812 */ /* 0x000fe200078ec0ff */
[----:B------:R-:W-:Y:S01]  /*1c30*/  UMOV UR13, UR10 ;  /* 0x0000000a000d7c82 */ /* 0x000fe20008000000 */
[----:B------:R-:W-:Y:S01]  /*1c40*/  F2FP.F16.F32.PACK_AB R32, R33, R32 ;  /* 0x000000202120723e */ /* 0x000fe200000000ff */
[----:B------:R-:W-:Y:S01]  /*1c50*/  UMOV UR14, UR31 ;  /* 0x0000001f000e7c82 */ /* 0x000fe20008000000 */
[----:B-----5:R-:W-:Y:S01]  /*1c60*/  LOP3.LUT R4, R2, 0x3800, R3, 0xf8, !PT ;  /* 0x0000380002047812 */ /* 0x020fe200078ef803 */
[----:B------:R-:W-:Y:S01]  /*1c70*/  IMAD.SHL.U32 R2, R0, 0x10, RZ ;  /* 0x0000001000027824 */ /* 0x000fe200078e00ff */
[----:B------:R-:W-:-:S02]  /*1c80*/  F2FP.F16.F32.PACK_AB R26, R29, R28 ;  /* 0x0000001c1d1a723e */ /* 0x000fc400000000ff */
[----:B------:R-:W-:Y:S02]  /*1c90*/  F2FP.F16.F32.PACK_AB R27, R31, R30 ;  /* 0x0000001e1f1b723e */ /* 0x000fe400000000ff */
[----:B------:R-:W-:Y:S02]  /*1ca0*/  LOP3.LUT R3, R2, 0x70, RZ, 0xc0, !PT ;  /* 0x0000007002037812 */ /* 0x000fe400078ec0ff */
[----:B------:R-:W-:Y:S02]  /*1cb0*/  F2FP.F16.F32.PACK_AB R33, R35, R34 ;  /* 0x000000222321723e */ /* 0x000fe400000000ff */
[----:B------:R-:W-:Y:S02]  /*1cc0*/  LOP3.LUT R3, R3, 0x10, R0, 0x78, !PT ;  /* 0x0000001003037812 */ /* 0x000fe400078e7800 */
[----:B------:R-:W-:Y:S01]  /*1cd0*/  F2FP.F16.F32.PACK_AB R40, R41, R40 ;  /* 0x000000282928723e */ /* 0x000fe200000000ff */
[----:B------:R-:W1:Y:S02]  /*1ce0*/  @!P2 SYNCS.CCTL.IV [UR12+0x30000] ;  /* 0x03000000ff00a9b1 */ /* 0x000e64000800000c */
[----:B-1----:R-:W-:Y:S01]  /*1cf0*/  BAR.SYNC.DEFER_BLOCKING 0x0 ;  /* 0x0000000000007b1d */ /* 0x002fe20000010000 */
[----:B------:R-:W-:-:S02]  /*1d00*/  LOP3.LUT R3, R4, R3, RZ, 0xfc, !PT ;  /* 0x0000000304037212 */ /* 0x000fc400078efcff */
[----:B------:R-:W-:Y:S02]  /*1d10*/  F2FP.F16.F32.PACK_AB R34, R37, R36 ;  /* 0x000000242522723e */ /* 0x000fe400000000ff */
[C---:B------:R-:W-:Y:S01]  /*1d20*/  LOP3.LUT R2, R3.reuse, 0x20, RZ, 0x3c, !PT ;  /* 0x0000002003027812 */ /* 0x040fe200078e3cff */
[C---:B------:R-:W-:Y:S01]  /*1d30*/  VIADD R0, R3.reuse, UR12 ;  /* 0x0000000c03007c36 */ /* 0x040fe20008000000 */
[C---:B------:R-:W-:Y:S02]  /*1d40*/  LOP3.LUT R4, R3.reuse, 0x40, RZ, 0x3c, !PT ;  /* 0x0000004003047812 */ /* 0x040fe400078e3cff */
[----:B------:R-:W-:Y:S01]  /*1d50*/  LOP3.LUT R3, R3, 0x60, RZ, 0x3c, !PT ;  /* 0x0000006003037812 */ /* 0x000fe200078e3cff */
[----:B------:R-:W-:Y:S01]  /*1d60*/  VIADD R2, R2, UR12 ;  /* 0x0000000c02027c36 */ /* 0x000fe20008000000 */
[----:B------:R-:W-:Y:S01]  /*1d70*/  F2FP.F16.F32.PACK_AB R35, R39, R38 ;  /* 0x000000262723723e */ /* 0x000fe200000000ff */
[----:B------:R-:W-:Y:S01]  /*1d80*/  VIADD R4, R4, UR12 ;  /* 0x0000000c04047c36 */ /* 0x000fe20008000000 */
[----:B------:R-:W-:Y:S01]  /*1d90*/  F2FP.F16.F32.PACK_AB R41, R43, R42 ;  /* 0x0000002a2b29723e */ /* 0x000fe200000000ff */
[----:B------:R-:W-:Y:S01]  /*1da0*/  VIADD R3, R3, UR12 ;  /* 0x0000000c03037c36 */ /* 0x000fe20008000000 */
[----:B------:R-:W-:-:S02]  /*1db0*/  F2FP.F16.F32.PACK_AB R48, R49, R48 ;  /* 0x000000303130723e */ /* 0x000fc400000000ff */
[----:B------:R-:W-:Y:S02]  /*1dc0*/  F2FP.F16.F32.PACK_AB R42, R45, R44 ;  /* 0x0000002c2d2a723e */ /* 0x000fe400000000ff */
[----:B------:R-:W-:Y:S02]  /*1dd0*/  F2FP.F16.F32.PACK_AB R43, R47, R46 ;  /* 0x0000002e2f2b723e */ /* 0x000fe400000000ff */
[----:B------:R-:W-:Y:S02]  /*1de0*/  F2FP.F16.F32.PACK_AB R49, R51, R50 ;  /* 0x000000323331723e */ /* 0x000fe400000000ff */
[----:B------:R-:W-:Y:S01]  /*1df0*/  F2FP.F16.F32.PACK_AB R50, R53, R52 ;  /* 0x000000343532723e */ /* 0x000fe200000000ff */
[----:B------:R-:W1:Y:S02]  /*1e00*/  @!P2 SYNCS.CCTL.IV [UR12+0x30008] ;  /* 0x03000800ff00a9b1 */ /* 0x000e64000800000c */
[----:B-1----:R-:W-:Y:S01]  /*1e10*/  BAR.SYNC.DEFER_BLOCKING 0x0 ;  /* 0x0000000000007b1d */ /* 0x002fe20000010000 */
[----:B------:R-:W-:-:S02]  /*1e20*/  F2FP.F16.F32.PACK_AB R51, R55, R54 ;  /* 0x000000363733723e */ /* 0x000fc400000000ff */
[----:B------:R-:W-:-:S13]  /*1e30*/  ISETP.LT.U32.AND P0, PT, R6, 0x20, P0 ;  /* 0x000000200600780c */ /* 0x000fda0000701070 */
[----:B------:R-:W-:Y:S01]  /*1e40*/  VOTEU.ANY UP0, P0 ;  /* 0x00000000003f7886 */ /* 0x000fe20000000100 */
[----:B------:R-:W-:-:S04]  /*1e50*/  VOTEU.ANY UP1, P0 ;  /* 0x00000000003f7886 */ /* 0x000fc80000020100 */
[----:B--2---:R-:W-:Y:S01]  /*1e60*/  @UP0 UMOV UR6, UR24 ;  /* 0x0000001800060c82 */ /* 0x004fe20008000000 */
[----:B------:R-:W-:Y:S01]  /*1e70*/  @UP0 UMOV UR7, UR25 ;  /* 0x0000001900070c82 */ /* 0x000fe20008000000 */
[----:B------:R-:W1:Y:S02]  /*1e80*/  @!P2 SYNCS.CCTL.IV [UR12+0x30010] ;  /* 0x03001000ff00a9b1 */ /* 0x000e64000800000c */
[----:B-1----:R-:W-:Y:S06]  /*1e90*/  BAR.SYNC.DEFER_BLOCKING 0x0 ;  /* 0x0000000000007b1d */ /* 0x002fec0000010000 */
[----:B------:R-:W1:Y:S02]  /*1ea0*/  @!P2 SYNCS.CCTL.IV [UR12+0x30018] ;  /* 0x03001800ff00a9b1 */ /* 0x000e64000800000c */
[----:B-1----:R-:W-:Y:S04]  /*1eb0*/  STSM.16.M88.4 [R0], R24 ;  /* 0x0000001800007844 */ /* 0x002fe80000000200 */
[----:B------:R-:W-:Y:S04]  /*1ec0*/  STSM.16.M88.4 [R2], R32 ;  /* 0x0000002002007844 */ /* 0x000fe80000000200 */
[----:B------:R-:W-:Y:S04]  /*1ed0*/  STSM.16.M88.4 [R4], R40 ;  /* 0x0000002804007844 */ /* 0x000fe80000000200 */
[----:B------:R-:W-:Y:S01]  /*1ee0*/  STSM.16.M88.4 [R3], R48 ;  /* 0x0000003003007844 */ /* 0x000fe20000000200 */
[----:B------:R1:W-:Y:S06]  /*1ef0*/  MEMBAR.ALL.CTA ;  /* 0x0000000000007992 */ /* 0x0003ec0000008000 */
[----:B-1----:R-:W1:Y:S02]  /*1f00*/  FENCE.VIEW.ASYNC.S ;  /* 0x00000000000073c6 */ /* 0x002e640000000000 */
[----:B-1----:R-:W-:Y:S06]  /*1f10*/  BAR.SYNC.DEFER_BLOCKING 0x0 ;  /* 0x0000000000007b1d */ /* 0x002fec0000010000 */
[----:B------:R1:W-:Y:S01]  /*1f20*/  @UP1 UTMASTG.2D [UR12], [UR6] ;  /* 0x0000000c060013b5 */ /* 0x0003e20008008000 */
[----:B------:R0:W-:Y:S01]  /*1f30*/  UTMACMDFLUSH ;  /* 0x00000000000079b7 */ /* 0x0001e20000000000 */
[----:B------:R-:W-:-:S04]  /*1f40*/  DEPBAR.LE SB0, 0x0 ;  /* 0x000080000000791a */ /* 0x000fc80000000000 */
[----:B------:R-:W-:Y:S06]  /*1f50*/  BAR.SYNC.DEFER_BLOCKING 0x0 ;  /* 0x0000000000007b1d */ /* 0x000fec0000010000 */
[----:B-1----:R-:W-:Y:S05]  /*1f60*/  EXIT ;  /* 0x000000000000794d */ /* 0x002fea0003800000 */
.L_x_48:
[----:B------:R-:W1:Y:S02]  /*1f70*/  SYNCS.PHASECHK.TRANS64.TRYWAIT P0, [UR18+0x30000], R2 ;  /* 0x03000002ff0075a7 */ /* 0x000e640008000152 */
[----:B-1----:R-:W-:Y:S05]  /*1f80*/  @!P0 BRA `(.L_x_48) ;  /* 0xfffffffc00f88947 */ /* 0x002fea000383ffff */
[----:B------:R-:W-:Y:S05]  /*1f90*/  BRA `(.L_x_50) ;  /* 0xfffffff800507947 */ /* 0x000fea000383ffff */
.L_x_51:
[----:B------:R-:W-:-:S00]  /*1fa0*/  BRA `(.L_x_51) ;  /* 0xfffffffc00fc7947 */ /* 0x000fc0000383ffff */
[----:B------:R-:W-:-:S00]  /*1fb0*/  NOP ;  /* 0x0000000000007918 */ /* 0x000fc00000000000 */
        /* <DEDUP_REMOVED lines=12> */
.L_x_52:


//--------------------- .nv.shared.gluon_wgmma    --------------------------
	.section	.nv.shared.gluon_wgmma,"aw",@nobits
	.sectionflags	@""
	.align	16
	.zero		1024


//--------------------- .nv.shared.reserved.0     --------------------------
	.section	.nv.shared.reserved.0,"aw",@nobits
	.weak		__nv_reservedSMEM_offset_0_alias
	.size		__nv_reservedSMEM_offset_0_alias, 0, 0
	.other		__nv_reservedSMEM_offset_0_alias,@"STO_CUDA_RESERVED_SHARED STV_DEFAULT"
__nv_reservedSMEM_offset_0_alias:
	.zero		0


//--------------------- .nv.constant0.gluon_wgmma --------------------------
	.section	.nv.constant0.gluon_wgmma,"a",@progbits
	.sectionflags	@""
	.align	4
.nv.constant0.gluon_wgmma:
	.zero		608


//--------------------- SYMBOLS --------------------------

	.type		.nv.reservedSmem.offset0,@object
	.size		.nv.reservedSmem.offset0,0x4
